	.target	sm_80

	.elftype	@"ET_EXEC"


//--------------------- .note.nv.tkinfo           --------------------------
	.section	.note.nv.tkinfo,"",@"SHT_NOTE"
	.sectionflags	@"SHF_NOTE_NV_TKINFO"
	.tkinfo
        /*0018*/ 	.word	0x00000002
        /*0030*/ 	.string	""
        /*0030*/ 	.string	"ptxas"
        /*0030*/ 	.string	"Cuda compilation tools, release 13.0, V13.0.88"
        /*0030*/ 	.string	"Build cuda_13.0.r13.0/compiler.36424714_0"
        /*0030*/ 	.string	"-v  -suppress-debug-info  -lineinfo  -arch sm_80 "



//--------------------- .note.nv.cuinfo           --------------------------
	.section	.note.nv.cuinfo,"",@"SHT_NOTE"
	.sectionflags	@"SHF_NOTE_NV_CUINFO"
        /*0018*/ 	.short	0x0002
        /*001a*/ 	.short	0x0050
        /*001c*/ 	.short	0x0082
	.zero		2


//--------------------- .nv.info                  --------------------------
	.section	.nv.info,"",@"SHT_CUDA_INFO"
	.align	4


	//----- nvinfo : EIATTR_REGCOUNT
	.align		4
        /*0000*/ 	.byte	0x04, 0x2f
        /*0002*/ 	.short	(.L_1 - .L_0)
	.align		4
.L_0:
        /*0004*/ 	.word	index@(matmul_kernel)
        /*0008*/ 	.word	0x00000080


	//----- nvinfo : EIATTR_FRAME_SIZE
	.align		4
.L_1:
        /*000c*/ 	.byte	0x04, 0x11
        /*000e*/ 	.short	(.L_3 - .L_2)
	.align		4
.L_2:
        /*0010*/ 	.word	index@(matmul_kernel)
        /*0014*/ 	.word	0x00000000


	//----- nvinfo : EIATTR_MIN_STACK_SIZE
	.align		4
.L_3:
        /*0018*/ 	.byte	0x04, 0x12
        /*001a*/ 	.short	(.L_5 - .L_4)
	.align		4
.L_4:
        /*001c*/ 	.word	index@(matmul_kernel)
        /*0020*/ 	.word	0x00000000
.L_5:


//--------------------- .nv.info.matmul_kernel    --------------------------
	.section	.nv.info.matmul_kernel,"",@"SHT_CUDA_INFO"
	.sectionflags	@""
	.align	4


	//----- nvinfo : EIATTR_CUDA_API_VERSION
	.align		4
        /*0000*/ 	.byte	0x04, 0x37
        /*0002*/ 	.short	(.L_7 - .L_6)
.L_6:
        /*0004*/ 	.word	0x00000082


	//----- nvinfo : EIATTR_SW2861232_WAR
	.align		4
.L_7:
        /*0008*/ 	.byte	0x01, 0x35
	.zero		2


	//----- nvinfo : EIATTR_PARAM_CBANK
	.align		4
        /*000c*/ 	.byte	0x04, 0x0a
        /*000e*/ 	.short	(.L_9 - .L_8)
	.align		4
.L_8:
        /*0010*/ 	.word	index@(.nv.constant0.matmul_kernel)
        /*0014*/ 	.short	0x0160
        /*0016*/ 	.short	0x0050


	//----- nvinfo : EIATTR_CBANK_PARAM_SIZE
	.align		4
.L_9:
        /*0018*/ 	.byte	0x03, 0x19
        /*001a*/ 	.short	0x0050


	//----- nvinfo : EIATTR_KPARAM_INFO
	.align		4
        /*001c*/ 	.byte	0x04, 0x17
        /*001e*/ 	.short	(.L_11 - .L_10)
.L_10:
        /*0020*/ 	.word	0x00000000
        /*0024*/ 	.short	0x000d
        /*0026*/ 	.short	0x0048
        /*0028*/ 	.byte	0x00, 0xf4, 0x21, 0x00


	//----- nvinfo : EIATTR_KPARAM_INFO
	.align		4
.L_11:
        /*002c*/ 	.byte	0x04, 0x17
        /*002e*/ 	.short	(.L_13 - .L_12)
.L_12:
        /*0030*/ 	.word	0x00000000
        /*0034*/ 	.short	0x000c
        /*0036*/ 	.short	0x0040
        /*0038*/ 	.byte	0x00, 0xf4, 0x21, 0x00


	//----- nvinfo : EIATTR_KPARAM_INFO
	.align		4
.L_13:
        /*003c*/ 	.byte	0x04, 0x17
        /*003e*/ 	.short	(.L_15 - .L_14)
.L_14:
        /*0040*/ 	.word	0x00000000
        /*0044*/ 	.short	0x000b
        /*0046*/ 	.short	0x0038
        /*0048*/ 	.byte	0x00, 0xf0, 0x11, 0x00


	//----- nvinfo : EIATTR_KPARAM_INFO
	.align		4
.L_15:
        /*004c*/ 	.byte	0x04, 0x17
        /*004e*/ 	.short	(.L_17 - .L_16)
.L_16:
        /*0050*/ 	.word	0x00000000
        /*0054*/ 	.short	0x000a
        /*0056*/ 	.short	0x0034
        /*0058*/ 	.byte	0x00, 0xf0, 0x11, 0x00


	//----- nvinfo : EIATTR_KPARAM_INFO
	.align		4
.L_17:
        /*005c*/ 	.byte	0x04, 0x17
        /*005e*/ 	.short	(.L_19 - .L_18)
.L_18:
        /*0060*/ 	.word	0x00000000
        /*0064*/ 	.short	0x0009
        /*0066*/ 	.short	0x0030
        /*0068*/ 	.byte	0x00, 0xf0, 0x11, 0x00


	//----- nvinfo : EIATTR_KPARAM_INFO
	.align		4
.L_19:
        /*006c*/ 	.byte	0x04, 0x17
        /*006e*/ 	.short	(.L_21 - .L_20)
.L_20:
        /*0070*/ 	.word	0x00000000
        /*0074*/ 	.short	0x0008
        /*0076*/ 	.short	0x002c
        /*0078*/ 	.byte	0x00, 0xf0, 0x11, 0x00


	//----- nvinfo : EIATTR_KPARAM_INFO
	.align		4
.L_21:
        /*007c*/ 	.byte	0x04, 0x17
        /*007e*/ 	.short	(.L_23 - .L_22)
.L_22:
        /*0080*/ 	.word	0x00000000
        /*0084*/ 	.short	0x0007
        /*0086*/ 	.short	0x0028
        /*0088*/ 	.byte	0x00, 0xf0, 0x11, 0x00


	//----- nvinfo : EIATTR_KPARAM_INFO
	.align		4
.L_23:
        /*008c*/ 	.byte	0x04, 0x17
        /*008e*/ 	.short	(.L_25 - .L_24)
.L_24:
        /*0090*/ 	.word	0x00000000
        /*0094*/ 	.short	0x0006
        /*0096*/ 	.short	0x0024
        /*0098*/ 	.byte	0x00, 0xf0, 0x11, 0x00


	//----- nvinfo : EIATTR_KPARAM_INFO
	.align		4
.L_25:
        /*009c*/ 	.byte	0x04, 0x17
        /*009e*/ 	.short	(.L_27 - .L_26)
.L_26:
        /*00a0*/ 	.word	0x00000000
        /*00a4*/ 	.short	0x0005
        /*00a6*/ 	.short	0x0020
        /*00a8*/ 	.byte	0x00, 0xf0, 0x11, 0x00


	//----- nvinfo : EIATTR_KPARAM_INFO
	.align		4
.L_27:
        /*00ac*/ 	.byte	0x04, 0x17
        /*00ae*/ 	.short	(.L_29 - .L_28)
.L_28:
        /*00b0*/ 	.word	0x00000000
        /*00b4*/ 	.short	0x0004
        /*00b6*/ 	.short	0x001c
        /*00b8*/ 	.byte	0x00, 0xf0, 0x11, 0x00


	//----- nvinfo : EIATTR_KPARAM_INFO
	.align		4
.L_29:
        /*00bc*/ 	.byte	0x04, 0x17
        /*00be*/ 	.short	(.L_31 - .L_30)
.L_30:
        /*00c0*/ 	.word	0x00000000
        /*00c4*/ 	.short	0x0003
        /*00c6*/ 	.short	0x0018
        /*00c8*/ 	.byte	0x00, 0xf0, 0x11, 0x00


	//----- nvinfo : EIATTR_KPARAM_INFO
	.align		4
.L_31:
        /*00cc*/ 	.byte	0x04, 0x17
        /*00ce*/ 	.short	(.L_33 - .L_32)
.L_32:
        /*00d0*/ 	.word	0x00000000
        /*00d4*/ 	.short	0x0002
        /*00d6*/ 	.short	0x0010
        /*00d8*/ 	.byte	0x00, 0xf4, 0x21, 0x00


	//----- nvinfo : EIATTR_KPARAM_INFO
	.align		4
.L_33:
        /*00dc*/ 	.byte	0x04, 0x17
        /*00de*/ 	.short	(.L_35 - .L_34)
.L_34:
        /*00e0*/ 	.word	0x00000000
        /*00e4*/ 	.short	0x0001
        /*00e6*/ 	.short	0x0008
        /*00e8*/ 	.byte	0x00, 0xf4, 0x21, 0x00


	//----- nvinfo : EIATTR_KPARAM_INFO
	.align		4
.L_35:
        /*00ec*/ 	.byte	0x04, 0x17
        /*00ee*/ 	.short	(.L_37 - .L_36)
.L_36:
        /*00f0*/ 	.word	0x00000000
        /*00f4*/ 	.short	0x0000
        /*00f6*/ 	.short	0x0000
        /*00f8*/ 	.byte	0x00, 0xf4, 0x21, 0x00


	//----- nvinfo : EIATTR_MAXREG_COUNT
	.align		4
.L_37:
        /*00fc*/ 	.byte	0x03, 0x1b
        /*00fe*/ 	.short	0x00ff


	//----- nvinfo : EIATTR_NUM_BARRIERS
	.align		4
        /*0100*/ 	.byte	0x02, 0x4c
        /*0102*/ 	.byte	0x01
	.zero		1


	//----- nvinfo : EIATTR_MERCURY_ISA_VERSION
	.align		4
        /*0104*/ 	.byte	0x03, 0x5f
        /*0106*/ 	.short	0x0000


	//----- nvinfo : EIATTR_EXIT_INSTR_OFFSETS
	.align		4
        /*0108*/ 	.byte	0x04, 0x1c
        /*010a*/ 	.short	(.L_39 - .L_38)


	//   ....[0]....
.L_38:
        /*010c*/ 	.word	0x00002870


	//   ....[1]....
        /*0110*/ 	.word	0x000028a0


	//----- nvinfo : EIATTR_REQNTID
	.align		4
.L_39:
        /*0114*/ 	.byte	0x04, 0x10
        /*0116*/ 	.short	(.L_41 - .L_40)
.L_40:
        /*0118*/ 	.word	0x00000040
        /*011c*/ 	.word	0x00000001
        /*0120*/ 	.word	0x00000001
.L_41:


//--------------------- .nv.callgraph             --------------------------
	.section	.nv.callgraph,"",@"SHT_CUDA_CALLGRAPH"
	.align	4
	.sectionentsize	8
	.align		4
        /*0000*/ 	.word	0x00000000
	.align		4
        /*0004*/ 	.word	0xffffffff
	.align		4
        /*0008*/ 	.word	0x00000000
	.align		4
        /*000c*/ 	.word	0xfffffffe
	.align		4
        /*0010*/ 	.word	0x00000000
	.align		4
        /*0014*/ 	.word	0xfffffffd
	.align		4
        /*0018*/ 	.word	0x00000000
	.align		4
        /*001c*/ 	.word	0xfffffffc


//--------------------- .nv.rel.action            --------------------------
	.section	.nv.rel.action,"",@"SHT_CUDA_RELOCINFO"
	.align	8
	.sectionentsize	8
        /*0000*/ 	.byte	0x73, 0x00, 0x00, 0x00, 0x00, 0x00, 0x00, 0x00, 0x00, 0x00, 0x00, 0x11, 0x25, 0x00, 0x05, 0x36


//--------------------- .nv.constant0.matmul_kernel --------------------------
	.section	.nv.constant0.matmul_kernel,"a",@progbits
	.sectionflags	@""
	.align	4
.nv.constant0.matmul_kernel:
	.zero		432


//--------------------- .text.matmul_kernel       --------------------------
	.section	.text.matmul_kernel,"ax",@progbits
	.sectioninfo	@"SHI_REGISTERS=128"
	.align	128
        .global         matmul_kernel
        .type           matmul_kernel,@function
        .size           matmul_kernel,(.L_x_3 - matmul_kernel)
        .other          matmul_kernel,@"STO_CUDA_ENTRY STV_DEFAULT"
matmul_kernel:
.text.matmul_kernel:
[----:B------:R-:W-:Y:S02]  /*0000*/  IMAD.MOV.U32 R1, RZ, RZ, c[0x0][0x28] ;  /* 0x00000a00ff017624 */ /* 0x000fe400078e00ff */
[----:B------:R-:W-:Y:S01]  /*0010*/  IMAD.MOV.U32 R0, RZ, RZ, 0x1f ;  /* 0x0000001fff007424 */ /* 0x000fe200078e00ff */
[----:B------:R-:W0:Y:S01]  /*0020*/  S2R R5, SR_CTAID.X ;  /* 0x0000000000057919 */ /* 0x000e220000002500 */
[----:B------:R-:W-:-:S03]  /*0030*/  ULDC.64 UR6, c[0x0][0x118] ;  /* 0x0000460000067ab9 */ /* 0x000fc60000000a00 */
[----:B------:R-:W-:-:S04]  /*0040*/  IADD3 R0, R0, c[0x0][0x17c], RZ ;  /* 0x00005f0000007a10 */ /* 0x000fc80007ffe0ff */
[----:B------:R-:W-:-:S04]  /*0050*/  SHF.R.S32.HI R3, RZ, 0x1f, R0 ;  /* 0x0000001fff037819 */ /* 0x000fc80000011400 */
[----:B------:R-:W-:-:S04]  /*0060*/  LEA.HI R3, R3, R0, RZ, 0x5 ;  /* 0x0000000003037211 */ /* 0x000fc800078f28ff */
[----:B------:R-:W-:-:S05]  /*0070*/  SHF.R.S32.HI R3, RZ, 0x5, R3 ;  /* 0x00000005ff037819 */ /* 0x000fca0000011403 */
[----:B------:R-:W-:Y:S01]  /*0080*/  IMAD.SHL.U32 R4, R3, 0x8, RZ ;  /* 0x0000000803047824 */ /* 0x000fe200078e00ff */
[----:B0-----:R-:W-:-:S04]  /*0090*/  IABS R8, R5 ;  /* 0x0000000500087213 */ /* 0x001fc80000000000 */
[-C--:B------:R-:W-:Y:S02]  /*00a0*/  IABS R7, R4.reuse ;  /* 0x0000000400077213 */ /* 0x080fe40000000000 */
[----:B------:R-:W-:Y:S02]  /*00b0*/  IABS R10, R4 ;  /* 0x00000004000a7213 */ /* 0x000fe40000000000 */
[----:B------:R-:W0:Y:S08]  /*00c0*/  I2F.RP R0, R7 ;  /* 0x0000000700007306 */ /* 0x000e300000209400 */
[----:B0-----:R-:W0:Y:S02]  /*00d0*/  MUFU.RCP R0, R0 ;  /* 0x0000000000007308 */ /* 0x001e240000001000 */
[----:B0-----:R-:W-:Y:S01]  /*00e0*/  IADD3 R2, R0, 0xffffffe, RZ ;  /* 0x0ffffffe00027810 */ /* 0x001fe20007ffe0ff */
[----:B------:R-:W-:-:S05]  /*00f0*/  IMAD.MOV R0, RZ, RZ, -R10 ;  /* 0x000000ffff007224 */ /* 0x000fca00078e0a0a */
[----:B------:R0:W1:Y:S02]  /*0100*/  F2I.FTZ.U32.TRUNC.NTZ R3, R2 ;  /* 0x0000000200037305 */ /* 0x000064000021f000 */
[----:B0-----:R-:W-:Y:S02]  /*0110*/  IMAD.MOV.U32 R2, RZ, RZ, RZ ;  /* 0x000000ffff027224 */ /* 0x001fe400078e00ff */
[----:B-1----:R-:W-:-:S04]  /*0120*/  IMAD.MOV R6, RZ, RZ, -R3 ;  /* 0x000000ffff067224 */ /* 0x002fc800078e0a03 */
[----:B------:R-:W-:Y:S02]  /*0130*/  IMAD R9, R6, R7, RZ ;  /* 0x0000000706097224 */ /* 0x000fe400078e02ff */
[----:B------:R-:W-:Y:S02]  /*0140*/  IMAD.MOV.U32 R6, RZ, RZ, R8 ;  /* 0x000000ffff067224 */ /* 0x000fe400078e0008 */
[----:B------:R-:W-:-:S06]  /*0150*/  IMAD.HI.U32 R3, R3, R9, R2 ;  /* 0x0000000903037227 */ /* 0x000fcc00078e0002 */
[----:B------:R-:W-:-:S04]  /*0160*/  IMAD.HI.U32 R3, R3, R6, RZ ;  /* 0x0000000603037227 */ /* 0x000fc800078e00ff */
[----:B------:R-:W-:-:S05]  /*0170*/  IMAD R0, R3, R0, R6 ;  /* 0x0000000003007224 */ /* 0x000fca00078e0206 */
[----:B------:R-:W-:-:S13]  /*0180*/  ISETP.GT.U32.AND P1, PT, R7, R0, PT ;  /* 0x000000000700720c */ /* 0x000fda0003f24070 */
[----:B------:R-:W-:Y:S01]  /*0190*/  @!P1 IMAD.IADD R0, R0, 0x1, -R7 ;  /* 0x0000000100009824 */ /* 0x000fe200078e0a07 */
[----:B------:R-:W-:Y:S02]  /*01a0*/  @!P1 IADD3 R3, R3, 0x1, RZ ;  /* 0x0000000103039810 */ /* 0x000fe40007ffe0ff */
[----:B------:R-:W-:Y:S02]  /*01b0*/  ISETP.NE.AND P1, PT, R4, RZ, PT ;  /* 0x000000ff0400720c */ /* 0x000fe40003f25270 */
[----:B------:R-:W-:Y:S02]  /*01c0*/  ISETP.GE.U32.AND P0, PT, R0, R7, PT ;  /* 0x000000070000720c */ /* 0x000fe40003f06070 */
[----:B------:R-:W-:-:S04]  /*01d0*/  LOP3.LUT R0, R5, R4, RZ, 0x3c, !PT ;  /* 0x0000000405007212 */ /* 0x000fc800078e3cff */
[----:B------:R-:W-:Y:S01]  /*01e0*/  ISETP.GE.AND P2, PT, R0, RZ, PT ;  /* 0x000000ff0000720c */ /* 0x000fe20003f46270 */
[----:B------:R-:W-:-:S05]  /*01f0*/  IMAD.MOV.U32 R0, RZ, RZ, c[0x0][0x178] ;  /* 0x00005e00ff007624 */ /* 0x000fca00078e00ff */
[----:B------:R-:W-:Y:S02]  /*0200*/  IADD3 R0, R0, 0xf, RZ ;  /* 0x0000000f00007810 */ /* 0x000fe40007ffe0ff */
[----:B------:R-:W-:-:S05]  /*0210*/  @P0 IADD3 R3, R3, 0x1, RZ ;  /* 0x0000000103030810 */ /* 0x000fca0007ffe0ff */
[----:B------:R-:W-:Y:S01]  /*0220*/  IMAD.MOV.U32 R2, RZ, RZ, R3 ;  /* 0x000000ffff027224 */ /* 0x000fe200078e0003 */
[----:B------:R-:W-:-:S03]  /*0230*/  SHF.R.S32.HI R3, RZ, 0x1f, R0 ;  /* 0x0000001fff037819 */ /* 0x000fc60000011400 */
[----:B------:R-:W-:Y:S01]  /*0240*/  @!P2 IMAD.MOV R2, RZ, RZ, -R2 ;  /* 0x000000ffff02a224 */ /* 0x000fe200078e0a02 */
[----:B------:R-:W-:Y:S02]  /*0250*/  @!P1 LOP3.LUT R2, RZ, R4, RZ, 0x33, !PT ;  /* 0x00000004ff029212 */ /* 0x000fe400078e33ff */
[----:B------:R-:W-:-:S03]  /*0260*/  LEA.HI R3, R3, R0, RZ, 0x4 ;  /* 0x0000000003037211 */ /* 0x000fc600078f20ff */
[----:B------:R-:W-:Y:S02]  /*0270*/  IMAD.SHL.U32 R6, R2, 0x8, RZ ;  /* 0x0000000802067824 */ /* 0x000fe400078e00ff */
[----:B------:R-:W-:-:S03]  /*0280*/  IMAD.MOV R2, RZ, RZ, -R2 ;  /* 0x000000ffff027224 */ /* 0x000fc600078e0a02 */
[----:B------:R-:W-:Y:S01]  /*0290*/  LEA.HI.SX32 R3, R3, -R6, 0x1c ;  /* 0x8000000603037211 */ /* 0x000fe200078fe2ff */
[----:B------:R-:W-:-:S03]  /*02a0*/  IMAD R4, R4, R2, R5 ;  /* 0x0000000204047224 */ /* 0x000fc600078e0205 */
[----:B------:R-:W-:Y:S02]  /*02b0*/  IMNMX R11, R3, 0x8, PT ;  /* 0x00000008030b7817 */ /* 0x000fe40003800200 */
[----:B------:R-:W-:Y:S02]  /*02c0*/  IABS R9, R4 ;  /* 0x0000000400097213 */ /* 0x000fe40000000000 */
[----:B------:R-:W-:-:S04]  /*02d0*/  IABS R7, R11 ;  /* 0x0000000b00077213 */ /* 0x000fc80000000000 */
[----:B------:R-:W0:Y:S08]  /*02e0*/  I2F.RP R0, R7 ;  /* 0x0000000700007306 */ /* 0x000e300000209400 */
[----:B0-----:R-:W0:Y:S02]  /*02f0*/  MUFU.RCP R0, R0 ;  /* 0x0000000000007308 */ /* 0x001e240000001000 */
[----:B0-----:R-:W-:-:S06]  /*0300*/  IADD3 R3, R0, 0xffffffe, RZ ;  /* 0x0ffffffe00037810 */ /* 0x001fcc0007ffe0ff */
[----:B------:R-:W0:Y:S02]  /*0310*/  F2I.FTZ.U32.TRUNC.NTZ R3, R3 ;  /* 0x0000000300037305 */ /* 0x000e24000021f000 */
[----:B0-----:R-:W-:-:S04]  /*0320*/  IMAD.MOV R8, RZ, RZ, -R3 ;  /* 0x000000ffff087224 */ /* 0x001fc800078e0a03 */
[----:B------:R-:W-:Y:S01]  /*0330*/  IMAD.MOV.U32 R2, RZ, RZ, R8 ;  /* 0x000000ffff027224 */ /* 0x000fe200078e0008 */
[----:B------:R-:W-:-:S03]  /*0340*/  IABS R8, R11 ;  /* 0x0000000b00087213 */ /* 0x000fc60000000000 */
[----:B------:R-:W-:Y:S02]  /*0350*/  IMAD R5, R2, R7, RZ ;  /* 0x0000000702057224 */ /* 0x000fe400078e02ff */
[----:B------:R-:W-:Y:S02]  /*0360*/  IMAD.MOV.U32 R2, RZ, RZ, RZ ;  /* 0x000000ffff027224 */ /* 0x000fe400078e00ff */
[----:B------:R-:W-:Y:S02]  /*0370*/  IMAD.MOV R0, RZ, RZ, -R8 ;  /* 0x000000ffff007224 */ /* 0x000fe400078e0a08 */
[----:B------:R-:W-:-:S04]  /*0380*/  IMAD.HI.U32 R2, R3, R5, R2 ;  /* 0x0000000503027227 */ /* 0x000fc800078e0002 */
[----:B------:R-:W-:Y:S02]  /*0390*/  IMAD.MOV.U32 R8, RZ, RZ, c[0x0][0x180] ;  /* 0x00006000ff087624 */ /* 0x000fe400078e00ff */
[----:B------:R-:W-:-:S03]  /*03a0*/  IMAD.HI.U32 R2, R2, R9, RZ ;  /* 0x0000000902027227 */ /* 0x000fc600078e00ff */
[----:B------:R-:W-:Y:S01]  /*03b0*/  IADD3 R8, R8, 0x1f, RZ ;  /* 0x0000001f08087810 */ /* 0x000fe20007ffe0ff */
[----:B------:R-:W-:-:S05]  /*03c0*/  IMAD R0, R2, R0, R9 ;  /* 0x0000000002007224 */ /* 0x000fca00078e0209 */
[----:B------:R-:W-:-:S13]  /*03d0*/  ISETP.GT.U32.AND P1, PT, R7, R0, PT ;  /* 0x000000000700720c */ /* 0x000fda0003f24070 */
[----:B------:R-:W-:Y:S01]  /*03e0*/  @!P1 IMAD.IADD R0, R0, 0x1, -R7 ;  /* 0x0000000100009824 */ /* 0x000fe200078e0a07 */
[----:B------:R-:W-:Y:S02]  /*03f0*/  @!P1 IADD3 R2, R2, 0x1, RZ ;  /* 0x0000000102029810 */ /* 0x000fe40007ffe0ff */
[----:B------:R-:W-:Y:S02]  /*0400*/  ISETP.NE.AND P1, PT, R11, RZ, PT ;  /* 0x000000ff0b00720c */ /* 0x000fe40003f25270 */
[----:B------:R-:W-:Y:S02]  /*0410*/  ISETP.GE.U32.AND P0, PT, R0, R7, PT ;  /* 0x000000070000720c */ /* 0x000fe40003f06070 */
[----:B------:R-:W-:-:S04]  /*0420*/  LOP3.LUT R0, R4, R11, RZ, 0x3c, !PT ;  /* 0x0000000b04007212 */ /* 0x000fc800078e3cff */
[----:B------:R-:W-:Y:S02]  /*0430*/  ISETP.GE.AND P2, PT, R0, RZ, PT ;  /* 0x000000ff0000720c */ /* 0x000fe40003f46270 */
[----:B------:R-:W0:Y:S05]  /*0440*/  S2R R0, SR_TID.X ;  /* 0x0000000000007919 */ /* 0x000e2a0000002100 */
[----:B------:R-:W-:Y:S02]  /*0450*/  @P0 IADD3 R2, R2, 0x1, RZ ;  /* 0x0000000102020810 */ /* 0x000fe40007ffe0ff */
[----:B------:R-:W-:-:S03]  /*0460*/  ISETP.GT.AND P0, PT, R8, 0x1f, PT ;  /* 0x0000001f0800780c */ /* 0x000fc60003f04270 */
[----:B------:R-:W-:-:S04]  /*0470*/  IMAD.MOV.U32 R9, RZ, RZ, R2 ;  /* 0x000000ffff097224 */ /* 0x000fc800078e0002 */
[----:B------:R-:W-:Y:S01]  /*0480*/  @!P2 IMAD.MOV R9, RZ, RZ, -R9 ;  /* 0x000000ffff09a224 */ /* 0x000fe200078e0a09 */
[----:B------:R-:W-:-:S05]  /*0490*/  @!P1 LOP3.LUT R9, RZ, R11, RZ, 0x33, !PT ;  /* 0x0000000bff099212 */ /* 0x000fca00078e33ff */
[----:B------:R-:W-:Y:S01]  /*04a0*/  IMAD.MOV R2, RZ, RZ, -R9 ;  /* 0x000000ffff027224 */ /* 0x000fe200078e0a09 */
[----:B------:R-:W-:Y:S01]  /*04b0*/  @!P0 CS2R R32, SRZ ;  /* 0x0000000000208805 */ /* 0x000fe2000001ff00 */
[----:B------:R-:W-:Y:S01]  /*04c0*/  @!P0 CS2R R34, SRZ ;  /* 0x0000000000228805 */ /* 0x000fe2000001ff00 */
[----:B------:R-:W-:Y:S01]  /*04d0*/  IMAD.SHL.U32 R9, R9, 0x20, RZ ;  /* 0x0000002009097824 */ /* 0x000fe200078e00ff */
[C---:B0-----:R-:W-:Y:S01]  /*04e0*/  LOP3.LUT R3, R0.reuse, 0xf, RZ, 0xc0, !PT ;  /* 0x0000000f00037812 */ /* 0x041fe200078ec0ff */
[----:B------:R-:W-:Y:S01]  /*04f0*/  IMAD R2, R11, R2, R4 ;  /* 0x000000020b027224 */ /* 0x000fe200078e0204 */
[----:B------:R-:W-:Y:S01]  /*0500*/  SHF.R.U32.HI R4, RZ, 0x4, R0 ;  /* 0x00000004ff047819 */ /* 0x000fe20000011600 */
[----:B------:R-:W-:Y:S02]  /*0510*/  @!P0 IMAD.SHL.U32 R5, R0, 0x2, RZ ;  /* 0x0000000200058824 */ /* 0x000fe400078e00ff */
[----:B------:R-:W-:Y:S01]  /*0520*/  IMAD.IADD R2, R6, 0x1, R2 ;  /* 0x0000000106027824 */ /* 0x000fe200078e0202 */
[----:B------:R-:W-:Y:S01]  /*0530*/  SGXT.U32 R4, R4, 0x2 ;  /* 0x000000020404781a */ /* 0x000fe20000000000 */
[----:B------:R-:W-:-:S02]  /*0540*/  @!P0 IMAD.SHL.U32 R6, R0, 0x40, RZ ;  /* 0x0000004000068824 */ /* 0x000fc400078e00ff */
[----:B------:R-:W-:Y:S01]  /*0550*/  IMAD R2, R2, 0x10, R3 ;  /* 0x0000001002027824 */ /* 0x000fe200078e0203 */
[C---:B------:R-:W-:Y:S01]  /*0560*/  LOP3.LUT R3, R0.reuse, 0x20, RZ, 0xc0, !PT ;  /* 0x0000002000037812 */ /* 0x040fe200078ec0ff */
[----:B------:R-:W-:Y:S01]  /*0570*/  @!P0 IMAD.SHL.U32 R7, R0, 0x8, RZ ;  /* 0x0000000800078824 */ /* 0x000fe200078e00ff */
[----:B------:R-:W-:Y:S05]  /*0580*/  @!P0 BRA `(.L_x_0) ;  /* 0x00001dd000008947 */ /* 0x000fea0003800000 */
[----:B------:R-:W-:Y:S01]  /*0590*/  IABS R6, c[0x0][0x17c] ;  /* 0x00005f0000067a13 */ /* 0x000fe20000000000 */
[----:B------:R-:W-:Y:S01]  /*05a0*/  ULDC UR4, c[0x0][0x180] ;  /* 0x0000600000047ab9 */ /* 0x000fe20000000800 */
[----:B------:R-:W-:Y:S02]  /*05b0*/  LEA.HI R16, R3, R9, RZ, 0x1b ;  /* 0x0000000903107211 */ /* 0x000fe400078fd8ff */
[----:B------:R-:W0:Y:S01]  /*05c0*/  I2F.RP R7, R6 ;  /* 0x0000000600077306 */ /* 0x000e220000209400 */
[----:B------:R-:W-:Y:S02]  /*05d0*/  IABS R45, c[0x0][0x178] ;  /* 0x00005e00002d7a13 */ /* 0x000fe40000000000 */
[----:B------:R-:W-:-:S02]  /*05e0*/  IADD3 R5, R16, 0x1e, RZ ;  /* 0x0000001e10057810 */ /* 0x000fc40007ffe0ff */
[C---:B------:R-:W-:Y:S02]  /*05f0*/  IADD3 R13, R16.reuse, 0x1c, RZ ;  /* 0x0000001c100d7810 */ /* 0x040fe40007ffe0ff */
[----:B------:R-:W-:Y:S02]  /*0600*/  ISETP.GE.AND P1, PT, R5, RZ, PT ;  /* 0x000000ff0500720c */ /* 0x000fe40003f26270 */
[----:B------:R-:W-:Y:S02]  /*0610*/  IABS R5, R5 ;  /* 0x0000000500057213 */ /* 0x000fe40000000000 */
[----:B------:R-:W-:Y:S02]  /*0620*/  ISETP.GE.AND P6, PT, R13, RZ, PT ;  /* 0x000000ff0d00720c */ /* 0x000fe40003fc6270 */
[C---:B------:R-:W-:Y:S02]  /*0630*/  IADD3 R18, R16.reuse, 0x14, RZ ;  /* 0x0000001410127810 */ /* 0x040fe40007ffe0ff */
[C---:B------:R-:W-:Y:S01]  /*0640*/  IADD3 R20, R16.reuse, 0x12, RZ ;  /* 0x0000001210147810 */ /* 0x040fe20007ffe0ff */
[----:B0-----:R-:W0:Y:S01]  /*0650*/  MUFU.RCP R7, R7 ;  /* 0x0000000700077308 */ /* 0x001e220000001000 */
[----:B------:R-:W-:-:S02]  /*0660*/  IADD3 R22, R16, 0x10, RZ ;  /* 0x0000001010167810 */ /* 0x000fc40007ffe0ff */
[----:B------:R-:W-:Y:S02]  /*0670*/  IABS R23, R20 ;  /* 0x0000001400177213 */ /* 0x000fe40000000000 */
[----:B------:R-:W-:Y:S02]  /*0680*/  IABS R25, R22 ;  /* 0x0000001600197213 */ /* 0x000fe40000000000 */
[C---:B------:R-:W-:Y:S02]  /*0690*/  IADD3 R24, R16.reuse, 0xe, RZ ;  /* 0x0000000e10187810 */ /* 0x040fe40007ffe0ff */
[----:B------:R-:W-:Y:S02]  /*06a0*/  IADD3 R28, R16, 0xa, RZ ;  /* 0x0000000a101c7810 */ /* 0x000fe40007ffe0ff */
[----:B------:R-:W-:Y:S02]  /*06b0*/  IABS R27, R24 ;  /* 0x00000018001b7213 */ /* 0x000fe40000000000 */
[----:B------:R-:W-:-:S02]  /*06c0*/  IABS R31, R28 ;  /* 0x0000001c001f7213 */ /* 0x000fc40000000000 */
[C---:B------:R-:W-:Y:S02]  /*06d0*/  IADD3 R26, R16.reuse, 0xc, RZ ;  /* 0x0000000c101a7810 */ /* 0x040fe40007ffe0ff */
[----:B0-----:R-:W-:Y:S02]  /*06e0*/  IADD3 R10, R7, 0xffffffe, RZ ;  /* 0x0ffffffe070a7810 */ /* 0x001fe40007ffe0ff */
[----:B------:R-:W-:Y:S02]  /*06f0*/  IADD3 R7, R16, 0x1a, RZ ;  /* 0x0000001a10077810 */ /* 0x000fe40007ffe0ff */
[----:B------:R0:W1:Y:S01]  /*0700*/  F2I.FTZ.U32.TRUNC.NTZ R11, R10 ;  /* 0x0000000a000b7305 */ /* 0x000062000021f000 */
[----:B------:R-:W-:Y:S02]  /*0710*/  IABS R29, R26 ;  /* 0x0000001a001d7213 */ /* 0x000fe40000000000 */
[----:B------:R-:W-:Y:S02]  /*0720*/  ISETP.GE.AND P0, PT, R7, RZ, PT ;  /* 0x000000ff0700720c */ /* 0x000fe40003f06270 */
[----:B------:R-:W-:-:S02]  /*0730*/  IABS R17, R7 ;  /* 0x0000000700117213 */ /* 0x000fc40000000000 */
[C---:B------:R-:W-:Y:S01]  /*0740*/  IADD3 R30, R16.reuse, 0x8, RZ ;  /* 0x00000008101e7810 */ /* 0x040fe20007ffe0ff */
[----:B0-----:R-:W-:Y:S01]  /*0750*/  IMAD.MOV.U32 R10, RZ, RZ, RZ ;  /* 0x000000ffff0a7224 */ /* 0x001fe200078e00ff */
[----:B------:R-:W-:Y:S02]  /*0760*/  IADD3 R32, R16, 0x6, RZ ;  /* 0x0000000610207810 */ /* 0x000fe40007ffe0ff */
[----:B------:R-:W-:Y:S02]  /*0770*/  IABS R35, R30 ;  /* 0x0000001e00237213 */ /* 0x000fe40000000000 */
[----:B------:R-:W-:Y:S01]  /*0780*/  IABS R37, R32 ;  /* 0x0000002000257213 */ /* 0x000fe20000000000 */
[----:B-1----:R-:W-:Y:S01]  /*0790*/  IMAD.MOV R15, RZ, RZ, -R11 ;  /* 0x000000ffff0f7224 */ /* 0x002fe200078e0a0b */
[----:B------:R-:W-:Y:S02]  /*07a0*/  IABS R43, R16 ;  /* 0x00000010002b7213 */ /* 0x000fe40000000000 */
[----:B------:R-:W-:Y:S01]  /*07b0*/  IABS R54, R2 ;  /* 0x0000000200367213 */ /* 0x000fe20000000000 */
[----:B------:R-:W-:-:S04]  /*07c0*/  IMAD R15, R15, R6, RZ ;  /* 0x000000060f0f7224 */ /* 0x000fc800078e02ff */
[----:B------:R-:W-:Y:S01]  /*07d0*/  IMAD.HI.U32 R12, R11, R15, R10 ;  /* 0x0000000f0b0c7227 */ /* 0x000fe200078e000a */
[----:B------:R-:W-:Y:S02]  /*07e0*/  IABS R15, R13 ;  /* 0x0000000d000f7213 */ /* 0x000fe40000000000 */
[C---:B------:R-:W-:Y:S01]  /*07f0*/  IADD3 R11, R16.reuse, 0x18, RZ ;  /* 0x00000018100b7810 */ /* 0x040fe20007ffe0ff */
[----:B------:R-:W-:Y:S01]  /*0800*/  IMAD.MOV.U32 R13, RZ, RZ, R5 ;  /* 0x000000ffff0d7224 */ /* 0x000fe200078e0005 */
[----:B------:R-:W-:Y:S01]  /*0810*/  IADD3 R10, R16, 0x16, RZ ;  /* 0x00000016100a7810 */ /* 0x000fe20007ffe0ff */
[C---:B------:R-:W-:Y:S01]  /*0820*/  IMAD.HI.U32 R7, R12.reuse, R15, RZ ;  /* 0x0000000f0c077227 */ /* 0x040fe200078e00ff */
[----:B------:R-:W-:Y:S02]  /*0830*/  IABS R19, R11 ;  /* 0x0000000b00137213 */ /* 0x000fe40000000000 */
[----:B------:R-:W-:Y:S01]  /*0840*/  ISETP.GE.AND P4, PT, R11, RZ, PT ;  /* 0x000000ff0b00720c */ /* 0x000fe20003f86270 */
[----:B------:R-:W-:Y:S01]  /*0850*/  IMAD.HI.U32 R5, R12, R13, RZ ;  /* 0x0000000d0c057227 */ /* 0x000fe200078e00ff */
[----:B------:R-:W-:-:S02]  /*0860*/  ISETP.GE.AND P3, PT, R10, RZ, PT ;  /* 0x000000ff0a00720c */ /* 0x000fc40003f66270 */
[----:B------:R-:W-:Y:S01]  /*0870*/  IABS R21, R10 ;  /* 0x0000000a00157213 */ /* 0x000fe20000000000 */
[----:B------:R-:W-:Y:S02]  /*0880*/  IMAD.MOV R5, RZ, RZ, -R5 ;  /* 0x000000ffff057224 */ /* 0x000fe400078e0a05 */
[----:B------:R-:W-:-:S04]  /*0890*/  IMAD.HI.U32 R11, R12, R19, RZ ;  /* 0x000000130c0b7227 */ /* 0x000fc800078e00ff */
[C---:B------:R-:W-:Y:S02]  /*08a0*/  IMAD R5, R6.reuse, R5, R13 ;  /* 0x0000000506057224 */ /* 0x040fe400078e020d */
[----:B------:R-:W-:Y:S02]  /*08b0*/  IMAD.MOV R14, RZ, RZ, -R7 ;  /* 0x000000ffff0e7224 */ /* 0x000fe400078e0a07 */
[----:B------:R-:W-:Y:S01]  /*08c0*/  IMAD.MOV R13, RZ, RZ, -R11 ;  /* 0x000000ffff0d7224 */ /* 0x000fe200078e0a0b */
[C---:B------:R-:W-:Y:S01]  /*08d0*/  ISETP.GT.U32.AND P2, PT, R6.reuse, R5, PT ;  /* 0x000000050600720c */ /* 0x040fe20003f44070 */
[----:B------:R-:W-:Y:S02]  /*08e0*/  IMAD R11, R6, R14, R15 ;  /* 0x0000000e060b7224 */ /* 0x000fe400078e020f */
[----:B------:R-:W-:-:S03]  /*08f0*/  IMAD.HI.U32 R10, R12, R17, RZ ;  /* 0x000000110c0a7227 */ /* 0x000fc600078e00ff */
[----:B------:R-:W-:Y:S01]  /*0900*/  ISETP.GT.U32.AND P5, PT, R6, R11, PT ;  /* 0x0000000b0600720c */ /* 0x000fe20003fa4070 */
[----:B------:R-:W-:Y:S02]  /*0910*/  IMAD.MOV R10, RZ, RZ, -R10 ;  /* 0x000000ffff0a7224 */ /* 0x000fe400078e0a0a */
[----:B------:R-:W-:-:S04]  /*0920*/  IMAD.HI.U32 R7, R12, R21, RZ ;  /* 0x000000150c077227 */ /* 0x000fc800078e00ff */
[--C-:B------:R-:W-:Y:S02]  /*0930*/  @!P2 IMAD.IADD R5, R5, 0x1, -R6.reuse ;  /* 0x000000010505a824 */ /* 0x100fe400078e0a06 */
[C---:B------:R-:W-:Y:S02]  /*0940*/  IMAD R15, R6.reuse, R10, R17 ;  /* 0x0000000a060f7224 */ /* 0x040fe400078e0211 */
[----:B------:R-:W-:Y:S01]  /*0950*/  IMAD.MOV R7, RZ, RZ, -R7 ;  /* 0x000000ffff077224 */ /* 0x000fe200078e0a07 */
[C---:B------:R-:W-:Y:S01]  /*0960*/  ISETP.GT.U32.AND P2, PT, R6.reuse, R5, PT ;  /* 0x000000050600720c */ /* 0x040fe20003f44070 */
[----:B------:R-:W-:Y:S02]  /*0970*/  @!P5 IMAD.IADD R11, R11, 0x1, -R6 ;  /* 0x000000010b0bd824 */ /* 0x000fe400078e0a06 */
[C---:B------:R-:W-:Y:S02]  /*0980*/  IMAD R17, R6.reuse, R13, R19 ;  /* 0x0000000d06117224 */ /* 0x040fe400078e0213 */
[C---:B------:R-:W-:Y:S01]  /*0990*/  IMAD R19, R6.reuse, R7, R21 ;  /* 0x0000000706137224 */ /* 0x040fe200078e0215 */
[----:B------:R-:W-:Y:S01]  /*09a0*/  ISETP.GT.U32.AND P5, PT, R6, R11, PT ;  /* 0x0000000b0600720c */ /* 0x000fe20003fa4070 */
[----:B------:R-:W-:Y:S01]  /*09b0*/  IMAD.HI.U32 R10, R12, R25, RZ ;  /* 0x000000190c0a7227 */ /* 0x000fe200078e00ff */
[----:B------:R-:W-:-:S03]  /*09c0*/  IABS R21, R18 ;  /* 0x0000001200157213 */ /* 0x000fc60000000000 */
[----:B------:R-:W-:Y:S02]  /*09d0*/  IMAD.MOV R10, RZ, RZ, -R10 ;  /* 0x000000ffff0a7224 */ /* 0x000fe400078e0a0a */
[----:B------:R-:W-:Y:S01]  /*09e0*/  @!P2 IMAD.IADD R5, R5, 0x1, -R6 ;  /* 0x000000010505a824 */ /* 0x000fe200078e0a06 */
[----:B------:R-:W-:Y:S01]  /*09f0*/  ISETP.GT.U32.AND P2, PT, R6, R15, PT ;  /* 0x0000000f0600720c */ /* 0x000fe20003f44070 */
[----:B------:R-:W-:-:S04]  /*0a00*/  IMAD.HI.U32 R7, R12, R21, RZ ;  /* 0x000000150c077227 */ /* 0x000fc800078e00ff */
[----:B------:R-:W-:Y:S02]  /*0a10*/  IMAD.MOV R14, RZ, RZ, -R7 ;  /* 0x000000ffff0e7224 */ /* 0x000fe400078e0a07 */
[----:B------:R-:W-:-:S04]  /*0a20*/  IMAD.HI.U32 R7, R12, R23, RZ ;  /* 0x000000170c077227 */ /* 0x000fc800078e00ff */
[--C-:B------:R-:W-:Y:S01]  /*0a30*/  @!P5 IMAD.IADD R11, R11, 0x1, -R6.reuse ;  /* 0x000000010b0bd824 */ /* 0x100fe200078e0a06 */
[C---:B------:R-:W-:Y:S01]  /*0a40*/  ISETP.GT.U32.AND P5, PT, R6.reuse, R17, PT ;  /* 0x000000110600720c */ /* 0x040fe20003fa4070 */
[----:B------:R-:W-:Y:S02]  /*0a50*/  @!P2 IMAD.IADD R15, R15, 0x1, -R6 ;  /* 0x000000010f0fa824 */ /* 0x000fe400078e0a06 */
[----:B------:R-:W-:Y:S02]  /*0a60*/  IMAD.MOV R7, RZ, RZ, -R7 ;  /* 0x000000ffff077224 */ /* 0x000fe400078e0a07 */
[C---:B------:R-:W-:Y:S01]  /*0a70*/  IMAD R25, R6.reuse, R10, R25 ;  /* 0x0000000a06197224 */ /* 0x040fe200078e0219 */
[C---:B------:R-:W-:Y:S01]  /*0a80*/  ISETP.GT.U32.AND P2, PT, R6.reuse, R15, PT ;  /* 0x0000000f0600720c */ /* 0x040fe20003f44070 */
[C---:B------:R-:W-:Y:S02]  /*0a90*/  IMAD R23, R6.reuse, R7, R23 ;  /* 0x0000000706177224 */ /* 0x040fe400078e0217 */
[----:B------:R-:W-:-:S02]  /*0aa0*/  IMAD R21, R6, R14, R21 ;  /* 0x0000000e06157224 */ /* 0x000fc400078e0215 */
[----:B------:R-:W0:Y:S01]  /*0ab0*/  I2F.RP R14, R45 ;  /* 0x0000002d000e7306 */ /* 0x000e220000209400 */
[----:B------:R-:W-:-:S04]  /*0ac0*/  IMAD.HI.U32 R13, R12, R27, RZ ;  /* 0x0000001b0c0d7227 */ /* 0x000fc800078e00ff */
[--C-:B------:R-:W-:Y:S01]  /*0ad0*/  @!P5 IMAD.IADD R17, R17, 0x1, -R6.reuse ;  /* 0x000000011111d824 */ /* 0x100fe200078e0a06 */
[C---:B------:R-:W-:Y:S01]  /*0ae0*/  ISETP.GT.U32.AND P5, PT, R6.reuse, R25, PT ;  /* 0x000000190600720c */ /* 0x040fe20003fa4070 */
[----:B------:R-:W-:Y:S02]  /*0af0*/  IMAD.MOV R13, RZ, RZ, -R13 ;  /* 0x000000ffff0d7224 */ /* 0x000fe400078e0a0d */
[----:B------:R-:W-:Y:S01]  /*0b00*/  @!P2 IMAD.IADD R15, R15, 0x1, -R6 ;  /* 0x000000010f0fa824 */ /* 0x000fe200078e0a06 */
[----:B------:R-:W-:Y:S01]  /*0b10*/  ISETP.GT.U32.AND P2, PT, R6, R23, PT ;  /* 0x000000170600720c */ /* 0x000fe20003f44070 */
[----:B------:R-:W-:-:S04]  /*0b20*/  IMAD.HI.U32 R10, R12, R31, RZ ;  /* 0x0000001f0c0a7227 */ /* 0x000fc800078e00ff */
[----:B------:R-:W-:Y:S01]  /*0b30*/  IMAD R27, R6, R13, R27 ;  /* 0x0000000d061b7224 */ /* 0x000fe200078e021b */
[----:B0-----:R-:W0:Y:S01]  /*0b40*/  MUFU.RCP R14, R14 ;  /* 0x0000000e000e7308 */ /* 0x001e220000001000 */
[----:B------:R-:W-:Y:S02]  /*0b50*/  IMAD.MOV.U32 R7, RZ, RZ, R5 ;  /* 0x000000ffff077224 */ /* 0x000fe400078e0005 */
[--C-:B------:R-:W-:Y:S02]  /*0b60*/  @!P5 IMAD.IADD R25, R25, 0x1, -R6.reuse ;  /* 0x000000011919d824 */ /* 0x100fe400078e0a06 */
[----:B------:R-:W-:Y:S02]  /*0b70*/  IMAD.MOV.U32 R13, RZ, RZ, R11 ;  /* 0x000000ffff0d7224 */ /* 0x000fe400078e000b */
[----:B------:R-:W-:Y:S02]  /*0b80*/  @!P2 IMAD.IADD R23, R23, 0x1, -R6 ;  /* 0x000000011717a824 */ /* 0x000fe400078e0a06 */
[----:B------:R-:W-:-:S02]  /*0b90*/  IMAD.MOV R10, RZ, RZ, -R10 ;  /* 0x000000ffff0a7224 */ /* 0x000fc400078e0a0a */
[----:B------:R-:W-:Y:S01]  /*0ba0*/  IMAD.HI.U32 R5, R12, R29, RZ ;  /* 0x0000001d0c057227 */ /* 0x000fe200078e00ff */
[----:B------:R-:W-:-:S03]  /*0bb0*/  ISETP.GT.U32.AND P5, PT, R6, R23, PT ;  /* 0x000000170600720c */ /* 0x000fc60003fa4070 */
[----:B------:R-:W-:Y:S01]  /*0bc0*/  @!P1 IMAD.MOV R7, RZ, RZ, -R7 ;  /* 0x000000ffff079224 */ /* 0x000fe200078e0a07 */
[C---:B------:R-:W-:Y:S01]  /*0bd0*/  ISETP.GT.U32.AND P1, PT, R6.reuse, R19, PT ;  /* 0x000000130600720c */ /* 0x040fe20003f24070 */
[----:B------:R-:W-:Y:S01]  /*0be0*/  @!P6 IMAD.MOV R13, RZ, RZ, -R13 ;  /* 0x000000ffff0de224 */ /* 0x000fe200078e0a0d */
[C---:B------:R-:W-:Y:S01]  /*0bf0*/  ISETP.GT.U32.AND P6, PT, R6.reuse, R21, PT ;  /* 0x000000150600720c */ /* 0x040fe20003fc4070 */
[----:B------:R-:W-:Y:S01]  /*0c00*/  IMAD R31, R6, R10, R31 ;  /* 0x0000000a061f7224 */ /* 0x000fe200078e021f */
[----:B0-----:R-:W-:Y:S01]  /*0c10*/  IADD3 R14, R14, 0xffffffe, RZ ;  /* 0x0ffffffe0e0e7810 */ /* 0x001fe20007ffe0ff */
[----:B------:R-:W-:Y:S02]  /*0c20*/  IMAD.MOV R5, RZ, RZ, -R5 ;  /* 0x000000ffff057224 */ /* 0x000fe400078e0a05 */
[----:B------:R-:W-:Y:S01]  /*0c30*/  IMAD.HI.U32 R10, R12, R37, RZ ;  /* 0x000000250c0a7227 */ /* 0x000fe200078e00ff */
[----:B------:R-:W0:Y:S03]  /*0c40*/  F2I.FTZ.U32.TRUNC.NTZ R11, R14 ;  /* 0x0000000e000b7305 */ /* 0x000e26000021f000 */
[----:B------:R-:W-:Y:S01]  /*0c50*/  @!P5 IMAD.IADD R23, R23, 0x1, -R6 ;  /* 0x000000011717d824 */ /* 0x000fe200078e0a06 */
[C---:B------:R-:W-:Y:S01]  /*0c60*/  ISETP.GT.U32.AND P5, PT, R6.reuse, R31, PT ;  /* 0x0000001f0600720c */ /* 0x040fe20003fa4070 */
[----:B------:R-:W-:-:S02]  /*0c70*/  IMAD R29, R6, R5, R29 ;  /* 0x00000005061d7224 */ /* 0x000fc400078e021d */
[----:B------:R-:W-:-:S04]  /*0c80*/  IMAD.HI.U32 R5, R12, R35, RZ ;  /* 0x000000230c057227 */ /* 0x000fc800078e00ff */
[----:B------:R-:W-:Y:S02]  /*0c90*/  IMAD.MOV R5, RZ, RZ, -R5 ;  /* 0x000000ffff057224 */ /* 0x000fe400078e0a05 */
[--C-:B------:R-:W-:Y:S01]  /*0ca0*/  @!P1 IMAD.IADD R19, R19, 0x1, -R6.reuse ;  /* 0x0000000113139824 */ /* 0x100fe200078e0a06 */
[C---:B------:R-:W-:Y:S01]  /*0cb0*/  ISETP.GT.U32.AND P1, PT, R6.reuse, R17, PT ;  /* 0x000000110600720c */ /* 0x040fe20003f24070 */
[--C-:B------:R-:W-:Y:S02]  /*0cc0*/  @!P6 IMAD.IADD R21, R21, 0x1, -R6.reuse ;  /* 0x000000011515e824 */ /* 0x100fe400078e0a06 */
[C---:B------:R-:W-:Y:S01]  /*0cd0*/  IMAD R35, R6.reuse, R5, R35 ;  /* 0x0000000506237224 */ /* 0x040fe200078e0223 */
[C---:B------:R-:W-:Y:S01]  /*0ce0*/  ISETP.GT.U32.AND P6, PT, R6.reuse, R19, PT ;  /* 0x000000130600720c */ /* 0x040fe20003fc4070 */
[----:B------:R-:W-:Y:S01]  /*0cf0*/  @!P5 IMAD.IADD R31, R31, 0x1, -R6 ;  /* 0x000000011f1fd824 */ /* 0x000fe200078e0a06 */
[C---:B------:R-:W-:Y:S01]  /*0d00*/  ISETP.GT.U32.AND P2, PT, R6.reuse, R21, PT ;  /* 0x000000150600720c */ /* 0x040fe20003f44070 */
[----:B------:R-:W-:Y:S01]  /*0d10*/  @!P0 IMAD.MOV R15, RZ, RZ, -R15 ;  /* 0x000000ffff0f8224 */ /* 0x000fe200078e0a0f */
[C---:B------:R-:W-:Y:S01]  /*0d20*/  ISETP.GT.U32.AND P5, PT, R6.reuse, R35, PT ;  /* 0x000000230600720c */ /* 0x040fe20003fa4070 */
[----:B------:R-:W-:Y:S01]  /*0d30*/  IMAD.MOV R10, RZ, RZ, -R10 ;  /* 0x000000ffff0a7224 */ /* 0x000fe200078e0a0a */
[----:B------:R-:W-:-:S03]  /*0d40*/  ISETP.GT.U32.AND P0, PT, R6, R25, PT ;  /* 0x000000190600720c */ /* 0x000fc60003f04070 */
[--C-:B------:R-:W-:Y:S01]  /*0d50*/  @!P1 IMAD.IADD R17, R17, 0x1, -R6.reuse ;  /* 0x0000000111119824 */ /* 0x100fe200078e0a06 */
[C---:B------:R-:W-:Y:S01]  /*0d60*/  ISETP.GT.U32.AND P1, PT, R6.reuse, R27, PT ;  /* 0x0000001b0600720c */ /* 0x040fe20003f24070 */
[----:B------:R-:W-:Y:S02]  /*0d70*/  IMAD R37, R6, R10, R37 ;  /* 0x0000000a06257224 */ /* 0x000fe400078e0225 */
[--C-:B0-----:R-:W-:Y:S02]  /*0d80*/  IMAD.MOV R10, RZ, RZ, -R11.reuse ;  /* 0x000000ffff0a7224 */ /* 0x101fe400078e0a0b */
[--C-:B------:R-:W-:Y:S01]  /*0d90*/  @!P2 IMAD.IADD R21, R21, 0x1, -R6.reuse ;  /* 0x000000011515a824 */ /* 0x100fe200078e0a06 */
[----:B------:R-:W-:Y:S01]  /*0da0*/  ISETP.GE.AND P2, PT, R18, RZ, PT ;  /* 0x000000ff1200720c */ /* 0x000fe20003f46270 */
[--C-:B------:R-:W-:Y:S01]  /*0db0*/  @!P5 IMAD.IADD R35, R35, 0x1, -R6.reuse ;  /* 0x000000012323d824 */ /* 0x100fe200078e0a06 */
[----:B------:R-:W-:Y:S01]  /*0dc0*/  ISETP.GT.U32.AND P5, PT, R6, R37, PT ;  /* 0x000000250600720c */ /* 0x000fe20003fa4070 */
[--C-:B------:R-:W-:Y:S01]  /*0dd0*/  @!P0 IMAD.IADD R25, R25, 0x1, -R6.reuse ;  /* 0x0000000119198824 */ /* 0x100fe200078e0a06 */
[----:B------:R-:W-:Y:S01]  /*0de0*/  ISETP.GE.AND P0, PT, R20, RZ, PT ;  /* 0x000000ff1400720c */ /* 0x000fe20003f06270 */
[----:B------:R-:W-:Y:S01]  /*0df0*/  IMAD R33, R10, R45, RZ ;  /* 0x0000002d0a217224 */ /* 0x000fe200078e02ff */
[C---:B------:R-:W-:Y:S01]  /*0e00*/  IADD3 R18, R16.reuse, 0x4, RZ ;  /* 0x0000000410127810 */ /* 0x040fe20007ffe0ff */
[--C-:B------:R-:W-:Y:S01]  /*0e10*/  @!P1 IMAD.IADD R27, R27, 0x1, -R6.reuse ;  /* 0x000000011b1b9824 */ /* 0x100fe200078e0a06 */
[----:B------:R-:W-:Y:S01]  /*0e20*/  IADD3 R20, R16, 0x2, RZ ;  /* 0x0000000210147810 */ /* 0x000fe20007ffe0ff */
[----:B------:R-:W-:Y:S01]  /*0e30*/  IMAD.MOV.U32 R10, RZ, RZ, RZ ;  /* 0x000000ffff0a7224 */ /* 0x000fe200078e00ff */
[----:B------:R-:W-:Y:S01]  /*0e40*/  IABS R39, R18 ;  /* 0x0000001200277213 */ /* 0x000fe20000000000 */
[----:B------:R-:W-:Y:S01]  /*0e50*/  @!P6 IMAD.IADD R19, R19, 0x1, -R6 ;  /* 0x000000011313e824 */ /* 0x000fe200078e0a06 */
[----:B------:R-:W-:Y:S01]  /*0e60*/  IABS R41, R20 ;  /* 0x0000001400297213 */ /* 0x000fe20000000000 */
[----:B------:R-:W-:Y:S01]  /*0e70*/  IMAD.HI.U32 R10, R11, R33, R10 ;  /* 0x000000210b0a7227 */ /* 0x000fe200078e000a */
[----:B------:R-:W-:-:S02]  /*0e80*/  ISETP.GT.U32.AND P6, PT, R6, R29, PT ;  /* 0x0000001d0600720c */ /* 0x000fc40003fc4070 */
[----:B------:R-:W-:Y:S01]  /*0e90*/  ISETP.GE.AND P1, PT, R22, RZ, PT ;  /* 0x000000ff1600720c */ /* 0x000fe20003f26270 */
[----:B------:R-:W-:Y:S02]  /*0ea0*/  @!P5 IMAD.IADD R37, R37, 0x1, -R6 ;  /* 0x000000012525d824 */ /* 0x000fe400078e0a06 */
[----:B------:R-:W-:Y:S01]  /*0eb0*/  @!P4 IMAD.MOV R17, RZ, RZ, -R17 ;  /* 0x000000ffff11c224 */ /* 0x000fe200078e0a11 */
[C---:B------:R-:W-:Y:S01]  /*0ec0*/  ISETP.GT.U32.AND P4, PT, R6.reuse, R27, PT ;  /* 0x0000001b0600720c */ /* 0x040fe20003f84070 */
[----:B------:R-:W-:Y:S01]  /*0ed0*/  @!P2 IMAD.MOV R21, RZ, RZ, -R21 ;  /* 0x000000ffff15a224 */ /* 0x000fe200078e0a15 */
[----:B------:R-:W-:Y:S01]  /*0ee0*/  ISETP.GT.U32.AND P2, PT, R6, R31, PT ;  /* 0x0000001f0600720c */ /* 0x000fe20003f44070 */
[----:B------:R-:W-:Y:S01]  /*0ef0*/  IMAD.HI.U32 R5, R12, R39, RZ ;  /* 0x000000270c057227 */ /* 0x000fe200078e00ff */
[----:B------:R-:W-:-:S03]  /*0f00*/  ISETP.GT.U32.AND P5, PT, R6, R37, PT ;  /* 0x000000250600720c */ /* 0x000fc60003fa4070 */
[----:B------:R-:W-:-:S04]  /*0f10*/  IMAD.HI.U32 R14, R12, R41, RZ ;  /* 0x000000290c0e7227 */ /* 0x000fc800078e00ff */
[----:B------:R-:W-:-:S04]  /*0f20*/  IMAD.HI.U32 R12, R12, R43, RZ ;  /* 0x0000002b0c0c7227 */ /* 0x000fc800078e00ff */
[----:B------:R-:W-:Y:S02]  /*0f30*/  IMAD.MOV R5, RZ, RZ, -R5 ;  /* 0x000000ffff057224 */ /* 0x000fe400078e0a05 */
[----:B------:R-:W-:Y:S02]  /*0f40*/  IMAD.MOV R14, RZ, RZ, -R14 ;  /* 0x000000ffff0e7224 */ /* 0x000fe400078e0a0e */
[----:B------:R-:W-:Y:S02]  /*0f50*/  IMAD.MOV R12, RZ, RZ, -R12 ;  /* 0x000000ffff0c7224 */ /* 0x000fe400078e0a0c */
[----:B------:R-:W-:-:S04]  /*0f60*/  IMAD.HI.U32 R10, R10, R54, RZ ;  /* 0x000000360a0a7227 */ /* 0x000fc800078e00ff */
[C---:B------:R-:W-:Y:S01]  /*0f70*/  IMAD R39, R6.reuse, R5, R39 ;  /* 0x0000000506277224 */ /* 0x040fe200078e0227 */
[----:B------:R-:W-:Y:S01]  /*0f80*/  SHF.R.S32.HI R5, RZ, 0x1f, R8 ;  /* 0x0000001fff057819 */ /* 0x000fe20000011408 */
[----:B------:R-:W-:Y:S01]  /*0f90*/  IMAD R41, R6, R14, R41 ;  /* 0x0000000e06297224 */ /* 0x000fe200078e0229 */
[----:B------:R-:W-:Y:S01]  /*0fa0*/  LOP3.LUT R14, R4, 0x14, RZ, 0xfc, !PT ;  /* 0x00000014040e7812 */ /* 0x000fe200078efcff */
[C---:B------:R-:W-:Y:S01]  /*0fb0*/  IMAD R43, R6.reuse, R12, R43 ;  /* 0x0000000c062b7224 */ /* 0x040fe200078e022b */
[----:B------:R-:W-:Y:S01]  /*0fc0*/  LEA.HI R92, R5, R8, RZ, 0x5 ;  /* 0x00000008055c7211 */ /* 0x000fe200078f28ff */
[----:B------:R-:W-:Y:S01]  /*0fd0*/  IMAD.MOV R10, RZ, RZ, -R10 ;  /* 0x000000ffff0a7224 */ /* 0x000fe200078e0a0a */
[----:B------:R-:W-:Y:S01]  /*0fe0*/  SHF.R.S32.HI R8, RZ, 0x2, R0 ;  /* 0x00000002ff087819 */ /* 0x000fe20000011400 */
[----:B------:R-:W-:Y:S01]  /*0ff0*/  @!P0 IMAD.MOV R23, RZ, RZ, -R23 ;  /* 0x000000ffff178224 */ /* 0x000fe200078e0a17 */
[----:B------:R-:W-:Y:S01]  /*1000*/  ISETP.GT.U32.AND P0, PT, R6, R35, PT ;  /* 0x000000230600720c */ /* 0x000fe20003f04070 */
[--C-:B------:R-:W-:Y:S01]  /*1010*/  @!P6 IMAD.IADD R29, R29, 0x1, -R6.reuse ;  /* 0x000000011d1de824 */ /* 0x100fe200078e0a06 */
[----:B------:R-:W-:Y:S01]  /*1020*/  SGXT R8, R8, 0x1 ;  /* 0x000000010808781a */ /* 0x000fe20000000200 */
[----:B------:R-:W-:Y:S01]  /*1030*/  @!P1 IMAD.MOV R25, RZ, RZ, -R25 ;  /* 0x000000ffff199224 */ /* 0x000fe200078e0a19 */
[C---:B------:R-:W-:Y:S01]  /*1040*/  ISETP.GT.U32.AND P1, PT, R6.reuse, R43, PT ;  /* 0x0000002b0600720c */ /* 0x040fe20003f24070 */
[----:B------:R-:W-:Y:S01]  /*1050*/  @!P4 IMAD.IADD R27, R27, 0x1, -R6 ;  /* 0x000000011b1bc824 */ /* 0x000fe200078e0a06 */
[----:B------:R-:W-:Y:S01]  /*1060*/  ISETP.GT.U32.AND P4, PT, R6, R39, PT ;  /* 0x000000270600720c */ /* 0x000fe20003f84070 */
[----:B------:R-:W-:Y:S01]  /*1070*/  IMAD R54, R45, R10, R54 ;  /* 0x0000000a2d367224 */ /* 0x000fe200078e0236 */
[----:B------:R-:W-:Y:S01]  /*1080*/  ISETP.GE.AND P6, PT, R16, RZ, PT ;  /* 0x000000ff1000720c */ /* 0x000fe20003fc6270 */
[--C-:B------:R-:W-:Y:S01]  /*1090*/  @!P2 IMAD.IADD R31, R31, 0x1, -R6.reuse ;  /* 0x000000011f1fa824 */ /* 0x100fe200078e0a06 */
[C---:B------:R-:W-:Y:S01]  /*10a0*/  ISETP.GT.U32.AND P2, PT, R6.reuse, R41, PT ;  /* 0x000000290600720c */ /* 0x040fe20003f44070 */
[----:B------:R-:W-:Y:S01]  /*10b0*/  @!P3 IMAD.MOV R19, RZ, RZ, -R19 ;  /* 0x000000ffff13b224 */ /* 0x000fe200078e0a13 */
[----:B------:R-:W-:Y:S01]  /*10c0*/  ISETP.GT.U32.AND P3, PT, R6, R29, PT ;  /* 0x0000001d0600720c */ /* 0x000fe20003f64070 */
[--C-:B------:R-:W-:Y:S01]  /*10d0*/  @!P5 IMAD.IADD R37, R37, 0x1, -R6.reuse ;  /* 0x000000012525d824 */ /* 0x100fe200078e0a06 */
[----:B------:R-:W-:Y:S01]  /*10e0*/  ISETP.GT.U32.AND P5, PT, R45, R54, PT ;  /* 0x000000362d00720c */ /* 0x000fe20003fa4070 */
[--C-:B------:R-:W-:Y:S01]  /*10f0*/  @!P0 IMAD.IADD R35, R35, 0x1, -R6.reuse ;  /* 0x0000000123238824 */ /* 0x100fe200078e0a06 */
[----:B------:R-:W-:Y:S01]  /*1100*/  ISETP.GE.AND P0, PT, R26, RZ, PT ;  /* 0x000000ff1a00720c */ /* 0x000fe20003f06270 */
[--C-:B------:R-:W-:Y:S01]  /*1110*/  @!P1 IMAD.IADD R43, R43, 0x1, -R6.reuse ;  /* 0x000000012b2b9824 */ /* 0x100fe200078e0a06 */
[----:B------:R-:W-:Y:S01]  /*1120*/  ISETP.GE.AND P1, PT, R28, RZ, PT ;  /* 0x000000ff1c00720c */ /* 0x000fe20003f26270 */
[--C-:B------:R-:W-:Y:S01]  /*1130*/  @!P4 IMAD.IADD R39, R39, 0x1, -R6.reuse ;  /* 0x000000012727c824 */ /* 0x100fe200078e0a06 */
[----:B------:R-:W-:Y:S01]  /*1140*/  LOP3.LUT R8, R8, 0x90, RZ, 0xc0, !PT ;  /* 0x0000009008087812 */ /* 0x000fe200078ec0ff */
[----:B------:R-:W-:Y:S01]  /*1150*/  IMAD.SHL.U32 R5, R0, 0x20, RZ ;  /* 0x0000002000057824 */ /* 0x000fe200078e00ff */
[C---:B------:R-:W-:Y:S01]  /*1160*/  ISETP.GT.U32.AND P4, PT, R6.reuse, R43, PT ;  /* 0x0000002b0600720c */ /* 0x040fe20003f84070 */
[--C-:B------:R-:W-:Y:S01]  /*1170*/  @!P2 IMAD.IADD R41, R41, 0x1, -R6.reuse ;  /* 0x000000012929a824 */ /* 0x100fe200078e0a06 */
[----:B------:R-:W-:Y:S01]  /*1180*/  ISETP.GT.U32.AND P2, PT, R6, R39, PT ;  /* 0x000000270600720c */ /* 0x000fe20003f44070 */
[--C-:B------:R-:W-:Y:S01]  /*1190*/  @!P3 IMAD.IADD R29, R29, 0x1, -R6.reuse ;  /* 0x000000011d1db824 */ /* 0x100fe200078e0a06 */
[----:B------:R-:W-:Y:S01]  /*11a0*/  ISETP.GE.AND P3, PT, R24, RZ, PT ;  /* 0x000000ff1800720c */ /* 0x000fe20003f66270 */
[----:B------:R-:W-:Y:S01]  /*11b0*/  @!P5 IMAD.IADD R54, R54, 0x1, -R45 ;  /* 0x000000013636d824 */ /* 0x000fe200078e0a2d */
[----:B------:R-:W-:Y:S01]  /*11c0*/  ISETP.GT.U32.AND P5, PT, R6, R41, PT ;  /* 0x000000290600720c */ /* 0x000fe20003fa4070 */
[----:B------:R-:W-:Y:S01]  /*11d0*/  IMAD.MOV.U32 R11, RZ, RZ, R29 ;  /* 0x000000ffff0b7224 */ /* 0x000fe200078e001d */
[----:B------:R-:W-:Y:S01]  /*11e0*/  LOP3.LUT R10, R8, 0x60, R5, 0xf8, !PT ;  /* 0x00000060080a7812 */ /* 0x000fe200078ef805 */
[----:B------:R-:W-:Y:S01]  /*11f0*/  IMAD.SHL.U32 R8, R0, 0x10, RZ ;  /* 0x0000001000087824 */ /* 0x000fe200078e00ff */
[----:B------:R-:W-:Y:S01]  /*1200*/  LOP3.LUT R12, R4, 0xc, RZ, 0xfc, !PT ;  /* 0x0000000c040c7812 */ /* 0x000fe200078efcff */
[----:B------:R-:W-:Y:S01]  /*1210*/  @!P0 IMAD.MOV R11, RZ, RZ, -R11 ;  /* 0x000000ffff0b8224 */ /* 0x000fe200078e0a0b */
[----:B------:R-:W-:Y:S01]  /*1220*/  ISETP.GT.U32.AND P0, PT, R45, R54, PT ;  /* 0x000000362d00720c */ /* 0x000fe20003f04070 */
[--C-:B------:R-:W-:Y:S01]  /*1230*/  @!P4 IMAD.IADD R43, R43, 0x1, -R6.reuse ;  /* 0x000000012b2bc824 */ /* 0x100fe200078e0a06 */
[----:B------:R-:W-:Y:S01]  /*1240*/  ISETP.GE.AND P4, PT, R32, RZ, PT ;  /* 0x000000ff2000720c */ /* 0x000fe20003f86270 */
[--C-:B------:R-:W-:Y:S01]  /*1250*/  @!P2 IMAD.IADD R39, R39, 0x1, -R6.reuse ;  /* 0x000000012727a824 */ /* 0x100fe200078e0a06 */
[----:B------:R-:W-:Y:S01]  /*1260*/  ISETP.GE.AND P2, PT, R18, RZ, PT ;  /* 0x000000ff1200720c */ /* 0x000fe20003f46270 */
[----:B------:R-:W-:Y:S01]  /*1270*/  @!P3 IMAD.MOV R27, RZ, RZ, -R27 ;  /* 0x000000ffff1bb224 */ /* 0x000fe200078e0a1b */
[----:B------:R-:W-:Y:S01]  /*1280*/  ISETP.GE.AND P3, PT, R30, RZ, PT ;  /* 0x000000ff1e00720c */ /* 0x000fe20003f66270 */
[----:B------:R-:W-:Y:S01]  /*1290*/  @!P5 IMAD.IADD R41, R41, 0x1, -R6 ;  /* 0x000000012929d824 */ /* 0x000fe200078e0a06 */
[----:B------:R-:W-:Y:S01]  /*12a0*/  ISETP.GE.AND P5, PT, R20, RZ, PT ;  /* 0x000000ff1400720c */ /* 0x000fe20003fa6270 */
[----:B------:R-:W-:Y:S01]  /*12b0*/  IMAD.SHL.U32 R5, R0, 0x2, RZ ;  /* 0x0000000200057824 */ /* 0x000fe200078e00ff */
[----:B------:R-:W-:Y:S01]  /*12c0*/  LOP3.LUT R8, R8, 0x100, RZ, 0xc0, !PT ;  /* 0x0000010008087812 */ /* 0x000fe200078ec0ff */
[----:B------:R-:W-:Y:S01]  /*12d0*/  IMAD.MOV.U32 R33, RZ, RZ, R31 ;  /* 0x000000ffff217224 */ /* 0x000fe200078e001f */
[----:B------:R-:W-:Y:S01]  /*12e0*/  LOP3.LUT R6, RZ, c[0x0][0x17c], RZ, 0x33, !PT ;  /* 0x00005f00ff067a12 */ /* 0x000fe200078e33ff */
[----:B------:R-:W-:Y:S01]  /*12f0*/  @!P0 IMAD.IADD R54, R54, 0x1, -R45 ;  /* 0x0000000136368824 */ /* 0x000fe200078e0a2d */
[----:B------:R-:W-:Y:S01]  /*1300*/  LOP3.LUT R29, R10, 0x10, R5, 0x78, !PT ;  /* 0x000000100a1d7812 */ /* 0x000fe200078e7805 */
[----:B------:R-:W-:Y:S01]  /*1310*/  IMAD.MOV.U32 R45, RZ, RZ, R37 ;  /* 0x000000ffff2d7224 */ /* 0x000fe200078e0025 */
[----:B------:R-:W-:Y:S01]  /*1320*/  ISETP.NE.AND P0, PT, RZ, c[0x0][0x17c], PT ;  /* 0x00005f00ff007a0c */ /* 0x000fe20003f05270 */
[----:B------:R-:W-:Y:S01]  /*1330*/  IMAD.MOV.U32 R51, RZ, RZ, R43 ;  /* 0x000000ffff337224 */ /* 0x000fe200078e002b */
[----:B------:R-:W-:Y:S01]  /*1340*/  LOP3.LUT R10, R4, 0x4, RZ, 0xfc, !PT ;  /* 0x00000004040a7812 */ /* 0x000fe200078efcff */
[----:B------:R-:W-:Y:S01]  /*1350*/  IMAD.MOV.U32 R47, RZ, RZ, R39 ;  /* 0x000000ffff2f7224 */ /* 0x000fe200078e0027 */
[C---:B------:R-:W-:Y:S01]  /*1360*/  SEL R28, R6.reuse, R7, !P0 ;  /* 0x00000007061c7207 */ /* 0x040fe20004000000 */
[----:B------:R-:W-:Y:S01]  /*1370*/  IMAD.MOV.U32 R49, RZ, RZ, R41 ;  /* 0x000000ffff317224 */ /* 0x000fe200078e0029 */
[C---:B------:R-:W-:Y:S01]  /*1380*/  SEL R30, R6.reuse, R15, !P0 ;  /* 0x0000000f061e7207 */ /* 0x040fe20004000000 */
[----:B------:R-:W-:Y:S01]  /*1390*/  @!P1 IMAD.MOV R33, RZ, RZ, -R33 ;  /* 0x000000ffff219224 */ /* 0x000fe200078e0a21 */
        /* <DEDUP_REMOVED lines=10> */
[----:B------:R-:W-:Y:S01]  /*1440*/  SEL R40, R6, R27, !P0 ;  /* 0x0000001b06287207 */ /* 0x000fe20004000000 */
[----:B------:R-:W-:Y:S01]  /*1450*/  IMAD.IADD R8, R8, 0x1, R29 ;  /* 0x0000000108087824 */ /* 0x000fe200078e021d */
[C---:B------:R-:W-:Y:S01]  /*1460*/  SEL R29, R6.reuse, R13, !P0 ;  /* 0x0000000d061d7207 */ /* 0x040fe20004000000 */
[----:B------:R-:W-:Y:S01]  /*1470*/  IMAD.MOV.U32 R58, RZ, RZ, R54 ;  /* 0x000000ffff3a7224 */ /* 0x000fe200078e0036 */
[----:B------:R-:W-:Y:S01]  /*1480*/  SEL R41, R6, R11, !P0 ;  /* 0x0000000b06297207 */ /* 0x000fe20004000000 */
[----:B------:R-:W-:Y:S01]  /*1490*/  IMAD.SHL.U32 R7, R0, 0x8, RZ ;  /* 0x0000000800077824 */ /* 0x000fe200078e00ff */
[----:B------:R-:W-:Y:S01]  /*14a0*/  SEL R42, R6, R33, !P0 ;  /* 0x00000021062a7207 */ /* 0x000fe20004000000 */
[----:B------:R-:W-:Y:S01]  /*14b0*/  IMAD R28, R28, c[0x0][0x190], RZ ;  /* 0x000064001c1c7a24 */ /* 0x000fe200078e02ff */
[C---:B------:R-:W-:Y:S01]  /*14c0*/  SEL R43, R6.reuse, R35, !P0 ;  /* 0x00000023062b7207 */ /* 0x040fe20004000000 */
[----:B------:R-:W-:Y:S01]  /*14d0*/  IMAD R29, R29, c[0x0][0x190], RZ ;  /* 0x000064001d1d7a24 */ /* 0x000fe200078e02ff */
[----:B------:R-:W-:Y:S01]  /*14e0*/  SEL R45, R6, R45, !P0 ;  /* 0x0000002d062d7207 */ /* 0x000fe20004000000 */
[----:B------:R-:W-:Y:S01]  /*14f0*/  IMAD R30, R30, c[0x0][0x190], RZ ;  /* 0x000064001e1e7a24 */ /* 0x000fe200078e02ff */
[C---:B------:R-:W-:Y:S01]  /*1500*/  SEL R47, R6.reuse, R47, !P0 ;  /* 0x0000002f062f7207 */ /* 0x040fe20004000000 */
[----:B------:R-:W-:Y:S01]  /*1510*/  IMAD R31, R31, c[0x0][0x190], RZ ;  /* 0x000064001f1f7a24 */ /* 0x000fe200078e02ff */
[----:B------:R-:W-:Y:S01]  /*1520*/  SEL R44, R6, R49, !P0 ;  /* 0x00000031062c7207 */ /* 0x000fe20004000000 */
[----:B------:R-:W-:Y:S01]  /*1530*/  IMAD R36, R36, c[0x0][0x190], RZ ;  /* 0x0000640024247a24 */ /* 0x000fe200078e02ff */
[----:B------:R-:W-:Y:S01]  /*1540*/  SEL R46, R6, R51, !P0 ;  /* 0x00000033062e7207 */ /* 0x000fe20004000000 */
[----:B------:R-:W-:Y:S01]  /*1550*/  IMAD.SHL.U32 R6, R0, 0x40, RZ ;  /* 0x0000004000067824 */ /* 0x000fe200078e00ff */
[----:B------:R-:W-:Y:S01]  /*1560*/  ISETP.GE.AND P1, PT, R2, RZ, PT ;  /* 0x000000ff0200720c */ /* 0x000fe20003f26270 */
[----:B------:R-:W-:Y:S01]  /*1570*/  IMAD R37, R37, c[0x0][0x190], RZ ;  /* 0x0000640025257a24 */ /* 0x000fe200078e02ff */
[----:B------:R-:W-:Y:S01]  /*1580*/  ISETP.NE.AND P0, PT, RZ, c[0x0][0x178], PT ;  /* 0x00005e00ff007a0c */ /* 0x000fe20003f05270 */
[----:B------:R-:W-:Y:S01]  /*1590*/  IMAD R38, R38, c[0x0][0x190], RZ ;  /* 0x0000640026267a24 */ /* 0x000fe200078e02ff */
[----:B------:R-:W-:Y:S01]  /*15a0*/  LOP3.LUT R56, R6, 0x1c0, RZ, 0xc0, !PT ;  /* 0x000001c006387812 */ /* 0x000fe200078ec0ff */
[----:B------:R-:W-:Y:S01]  /*15b0*/  IMAD R39, R39, c[0x0][0x190], RZ ;  /* 0x0000640027277a24 */ /* 0x000fe200078e02ff */
[----:B------:R-:W-:Y:S01]  /*15c0*/  LEA R90, P3, R28, c[0x0][0x168], 0x1 ;  /* 0x00005a001c5a7a11 */ /* 0x000fe200078608ff */
[----:B------:R-:W-:Y:S01]  /*15d0*/  IMAD R40, R40, c[0x0][0x190], RZ ;  /* 0x0000640028287a24 */ /* 0x000fe200078e02ff */
[----:B------:R-:W-:Y:S01]  /*15e0*/  LOP3.LUT R56, R56, 0x30, R7, 0xf8, !PT ;  /* 0x0000003038387812 */ /* 0x000fe200078ef807 */
[----:B------:R-:W-:Y:S01]  /*15f0*/  IMAD R41, R41, c[0x0][0x190], RZ ;  /* 0x0000640029297a24 */ /* 0x000fe200078e02ff */
[----:B------:R-:W-:Y:S01]  /*1600*/  LEA R86, P4, R29, c[0x0][0x168], 0x1 ;  /* 0x00005a001d567a11 */ /* 0x000fe200078808ff */
[----:B------:R-:W-:Y:S01]  /*1610*/  IMAD R42, R42, c[0x0][0x190], RZ ;  /* 0x000064002a2a7a24 */ /* 0x000fe200078e02ff */
[----:B------:R-:W-:Y:S01]  /*1620*/  LOP3.LUT R60, R56, 0x30, R5, 0x78, !PT ;  /* 0x00000030383c7812 */ /* 0x000fe200078e7805 */
[----:B------:R-:W-:Y:S01]  /*1630*/  @!P1 IMAD.MOV R58, RZ, RZ, -R58 ;  /* 0x000000ffff3a9224 */ /* 0x000fe200078e0a3a */
[----:B------:R-:W-:Y:S01]  /*1640*/  LEA.HI.X.SX32 R91, R28, c[0x0][0x16c], 0x1, P3 ;  /* 0x00005b001c5b7a11 */ /* 0x000fe200018f0eff */
[----:B------:R-:W-:Y:S01]  /*1650*/  IMAD R43, R43, c[0x0][0x190], RZ ;  /* 0x000064002b2b7a24 */ /* 0x000fe200078e02ff */
[----:B------:R-:W-:Y:S01]  /*1660*/  @!P0 LOP3.LUT R58, RZ, c[0x0][0x178], RZ, 0x33, !PT ;  /* 0x00005e00ff3a8a12 */ /* 0x000fe200078e33ff */
[----:B------:R-:W-:Y:S01]  /*1670*/  IMAD R45, R45, c[0x0][0x190], RZ ;  /* 0x000064002d2d7a24 */ /* 0x000fe200078e02ff */
[----:B------:R-:W-:Y:S01]  /*1680*/  LEA.HI.X.SX32 R87, R29, c[0x0][0x16c], 0x1, P4 ;  /* 0x00005b001d577a11 */ /* 0x000fe200020f0eff */
[----:B------:R-:W-:Y:S01]  /*1690*/  IMAD R47, R47, c[0x0][0x190], RZ ;  /* 0x000064002f2f7a24 */ /* 0x000fe200078e02ff */
[----:B------:R-:W-:Y:S01]  /*16a0*/  LEA R82, P5, R30, c[0x0][0x168], 0x1 ;  /* 0x00005a001e527a11 */ /* 0x000fe200078a08ff */
[----:B------:R-:W-:Y:S01]  /*16b0*/  IMAD R58, R58, c[0x0][0x184], RZ ;  /* 0x000061003a3a7a24 */ /* 0x000fe200078e02ff */
[----:B------:R-:W-:Y:S01]  /*16c0*/  LEA R84, P6, R31, c[0x0][0x168], 0x1 ;  /* 0x00005a001f547a11 */ /* 0x000fe200078c08ff */
[----:B------:R-:W-:Y:S01]  /*16d0*/  IMAD R44, R44, c[0x0][0x190], RZ ;  /* 0x000064002c2c7a24 */ /* 0x000fe200078e02ff */
[----:B------:R-:W-:Y:S01]  /*16e0*/  LEA R88, P0, R36, c[0x0][0x168], 0x1 ;  /* 0x00005a0024587a11 */ /* 0x000fe200078008ff */
[----:B------:R-:W-:Y:S01]  /*16f0*/  IMAD R46, R46, c[0x0][0x190], RZ ;  /* 0x000064002e2e7a24 */ /* 0x000fe200078e02ff */
[C---:B------:R-:W-:Y:S01]  /*1700*/  LEA R64, P2, R58.reuse, c[0x0][0x160], 0x1 ;  /* 0x000058003a407a11 */ /* 0x040fe200078408ff */
[----:B------:R-:W-:Y:S01]  /*1710*/  IMAD R57, R3, 0x10, R60 ;  /* 0x0000001003397824 */ /* 0x000fe200078e023c */
[----:B------:R-:W-:Y:S01]  /*1720*/  LEA R76, P1, R37, c[0x0][0x168], 0x1 ;  /* 0x00005a00254c7a11 */ /* 0x000fe200078208ff */
[----:B------:R-:W-:Y:S01]  /*1730*/  IMAD.MOV.U32 R19, RZ, RZ, c[0x0][0x18c] ;  /* 0x00006300ff137624 */ /* 0x000fe200078e00ff */
[----:B------:R-:W-:Y:S01]  /*1740*/  LEA.HI.X.SX32 R65, R58, c[0x0][0x164], 0x1, P2 ;  /* 0x000059003a417a11 */ /* 0x000fe200010f0eff */
[----:B------:R-:W-:Y:S01]  /*1750*/  IMAD.MOV.U32 R20, RZ, RZ, c[0x0][0x188] ;  /* 0x00006200ff147624 */ /* 0x000fe200078e00ff */
[----:B------:R-:W-:Y:S01]  /*1760*/  LEA R72, P2, R38, c[0x0][0x168], 0x1 ;  /* 0x00005a0026487a11 */ /* 0x000fe200078408ff */
[----:B------:R-:W-:Y:S01]  /*1770*/  IMAD R18, R4, c[0x0][0x188], RZ ;  /* 0x0000620004127a24 */ /* 0x000fe200078e02ff */
[----:B------:R-:W-:Y:S01]  /*1780*/  LEA R74, P3, R39, c[0x0][0x168], 0x1 ;  /* 0x00005a00274a7a11 */ /* 0x000fe200078608ff */
[----:B------:R-:W-:Y:S01]  /*1790*/  CS2R R48, SRZ ;  /* 0x0000000000307805 */ /* 0x000fe2000001ff00 */
[----:B------:R-:W-:Y:S01]  /*17a0*/  LEA R78, P4, R40, c[0x0][0x168], 0x1 ;  /* 0x00005a00284e7a11 */ /* 0x000fe200078808ff */
[----:B------:R-:W-:Y:S01]  /*17b0*/  CS2R R50, SRZ ;  /* 0x0000000000327805 */ /* 0x000fe2000001ff00 */
[C---:B------:R-:W-:Y:S01]  /*17c0*/  LOP3.LUT R11, R4.reuse, 0x8, RZ, 0xfc, !PT ;  /* 0x00000008040b7812 */ /* 0x040fe200078efcff */
[----:B------:R-:W-:Y:S01]  /*17d0*/  CS2R R32, SRZ ;  /* 0x0000000000207805 */ /* 0x000fe2000001ff00 */
[C---:B------:R-:W-:Y:S01]  /*17e0*/  LOP3.LUT R13, R4.reuse, 0x10, RZ, 0xfc, !PT ;  /* 0x00000010040d7812 */ /* 0x040fe200078efcff */
[----:B------:R-:W-:Y:S01]  /*17f0*/  CS2R R34, SRZ ;  /* 0x0000000000227805 */ /* 0x000fe2000001ff00 */
[C---:B------:R-:W-:Y:S01]  /*1800*/  LOP3.LUT R15, R4.reuse, 0x18, RZ, 0xfc, !PT ;  /* 0x00000018040f7812 */ /* 0x040fe200078efcff */
[----:B------:R-:W-:Y:S01]  /*1810*/  IMAD.SHL.U32 R19, R19, 0x20, RZ ;  /* 0x0000002013137824 */ /* 0x000fe200078e00ff */
[----:B------:R-:W-:Y:S01]  /*1820*/  LOP3.LUT R16, R4, 0x1c, RZ, 0xfc, !PT ;  /* 0x0000001c04107812 */ /* 0x000fe200078efcff */
[----:B------:R-:W-:Y:S01]  /*1830*/  IMAD.SHL.U32 R20, R20, 0x20, RZ ;  /* 0x0000002014147824 */ /* 0x000fe200078e00ff */
[----:B------:R-:W-:Y:S01]  /*1840*/  LOP3.LUT R17, R0, 0x1f, RZ, 0xc0, !PT ;  /* 0x0000001f00117812 */ /* 0x000fe200078ec0ff */
[----:B------:R-:W-:Y:S01]  /*1850*/  IMAD R24, R15, c[0x0][0x188], RZ ;  /* 0x000062000f187a24 */ /* 0x000fe200078e02ff */
[----:B------:R-:W-:Y:S01]  /*1860*/  LEA.HI.X.SX32 R83, R30, c[0x0][0x16c], 0x1, P5 ;  /* 0x00005b001e537a11 */ /* 0x000fe200028f0eff */
        /* <DEDUP_REMOVED lines=13> */
[----:B------:R-:W-:-:S02]  /*1940*/  LOP3.LUT R22, R5, 0x7e, RZ, 0xc0, !PT ;  /* 0x0000007e05167812 */ /* 0x000fc400078ec0ff */
[----:B------:R-:W-:Y:S02]  /*1950*/  LEA R60, P5, R41, c[0x0][0x168], 0x1 ;  /* 0x00005a00293c7a11 */ /* 0x000fe400078a08ff */
[----:B------:R-:W-:Y:S02]  /*1960*/  LEA R58, P6, R42, c[0x0][0x168], 0x1 ;  /* 0x00005a002a3a7a11 */ /* 0x000fe400078c08ff */
[----:B------:R-:W-:Y:S02]  /*1970*/  LEA R66, P0, R43, c[0x0][0x168], 0x1 ;  /* 0x00005a002b427a11 */ /* 0x000fe400078008ff */
[----:B------:R-:W-:Y:S02]  /*1980*/  LEA R80, P1, R45, c[0x0][0x168], 0x1 ;  /* 0x00005a002d507a11 */ /* 0x000fe400078208ff */
[----:B------:R-:W-:Y:S02]  /*1990*/  LEA R62, P2, R47, c[0x0][0x168], 0x1 ;  /* 0x00005a002f3e7a11 */ /* 0x000fe400078408ff */
[----:B------:R-:W-:-:S02]  /*19a0*/  LEA R70, P3, R44, c[0x0][0x168], 0x1 ;  /* 0x00005a002c467a11 */ /* 0x000fc400078608ff */
[----:B------:R-:W-:Y:S02]  /*19b0*/  LEA R68, P4, R46, c[0x0][0x168], 0x1 ;  /* 0x00005a002e447a11 */ /* 0x000fe400078808ff */
[----:B------:R-:W-:Y:S02]  /*19c0*/  SHF.R.S32.HI R92, RZ, 0x5, R92 ;  /* 0x00000005ff5c7819 */ /* 0x000fe4000001145c */
[C---:B------:R-:W-:Y:S02]  /*19d0*/  LOP3.LUT R54, R22.reuse, 0x10, RZ, 0x3c, !PT ;  /* 0x0000001016367812 */ /* 0x040fe400078e3cff */
[C---:B------:R-:W-:Y:S02]  /*19e0*/  LOP3.LUT R55, R22.reuse, 0x20, RZ, 0x3c, !PT ;  /* 0x0000002016377812 */ /* 0x040fe400078e3cff */
[----:B------:R-:W-:Y:S02]  /*19f0*/  LOP3.LUT R56, R22, 0x30, RZ, 0x3c, !PT ;  /* 0x0000003016387812 */ /* 0x000fe400078e3cff */
[----:B------:R-:W-:-:S02]  /*1a00*/  LEA.HI.X.SX32 R61, R41, c[0x0][0x16c], 0x1, P5 ;  /* 0x00005b00293d7a11 */ /* 0x000fc400028f0eff */
[----:B------:R-:W-:Y:S02]  /*1a10*/  LEA.HI.X.SX32 R59, R42, c[0x0][0x16c], 0x1, P6 ;  /* 0x00005b002a3b7a11 */ /* 0x000fe400030f0eff */
[----:B------:R-:W-:Y:S02]  /*1a20*/  LEA.HI.X.SX32 R67, R43, c[0x0][0x16c], 0x1, P0 ;  /* 0x00005b002b437a11 */ /* 0x000fe400000f0eff */
[----:B------:R-:W-:Y:S02]  /*1a30*/  LEA.HI.X.SX32 R81, R45, c[0x0][0x16c], 0x1, P1 ;  /* 0x00005b002d517a11 */ /* 0x000fe400008f0eff */
[----:B------:R-:W-:Y:S02]  /*1a40*/  LEA.HI.X.SX32 R63, R47, c[0x0][0x16c], 0x1, P2 ;  /* 0x00005b002f3f7a11 */ /* 0x000fe400010f0eff */
[----:B------:R-:W-:Y:S02]  /*1a50*/  LEA.HI.X.SX32 R71, R44, c[0x0][0x16c], 0x1, P3 ;  /* 0x00005b002c477a11 */ /* 0x000fe400018f0eff */
[----:B------:R-:W-:-:S02]  /*1a60*/  LEA.HI.X.SX32 R69, R46, c[0x0][0x16c], 0x1, P4 ;  /* 0x00005b002e457a11 */ /* 0x000fc400020f0eff */
.L_x_1:
[----:B------:R-:W-:Y:S01]  /*1a70*/  ISETP.GE.AND P0, PT, R4, UR4, PT ;  /* 0x0000000404007c0c */ /* 0x000fe2000bf06270 */
[----:B------:R-:W-:Y:S01]  /*1a80*/  IMAD.WIDE R30, R18, 0x2, R64 ;  /* 0x00000002121e7825 */ /* 0x000fe200078e0240 */
[----:B------:R-:W-:-:S02]  /*1a90*/  ISETP.GE.AND P1, PT, R10, UR4, PT ;  /* 0x000000040a007c0c */ /* 0x000fc4000bf26270 */
[----:B------:R-:W-:Y:S02]  /*1aa0*/  ISETP.GE.AND P2, PT, R11, UR4, PT ;  /* 0x000000040b007c0c */ /* 0x000fe4000bf46270 */
[----:B------:R-:W-:Y:S01]  /*1ab0*/  ISETP.GE.AND P3, PT, R12, UR4, PT ;  /* 0x000000040c007c0c */ /* 0x000fe2000bf66270 */
[----:B------:R-:W-:Y:S01]  /*1ac0*/  IMAD.WIDE R28, R53, 0x2, R64 ;  /* 0x00000002351c7825 */ /* 0x000fe200078e0240 */
[----:B------:R-:W-:Y:S02]  /*1ad0*/  PRMT R109, RZ, 0x7610, R109 ;  /* 0x00007610ff6d7816 */ /* 0x000fe4000000006d */
[----:B------:R-:W-:Y:S01]  /*1ae0*/  PRMT R101, RZ, 0x7610, R101 ;  /* 0x00007610ff657816 */ /* 0x000fe20000000065 */
[----:B------:R-:W-:Y:S01]  /*1af0*/  IMAD.WIDE R36, R52, 0x2, R64 ;  /* 0x0000000234247825 */ /* 0x000fe200078e0240 */
[----:B------:R-:W-:Y:S02]  /*1b00*/  PRMT R107, RZ, 0x7610, R107 ;  /* 0x00007610ff6b7816 */ /* 0x000fe4000000006b */
[----:B------:R-:W-:Y:S01]  /*1b10*/  PRMT R99, RZ, 0x7610, R99 ;  /* 0x00007610ff637816 */ /* 0x000fe20000000063 */
[----:B------:R-:W-:Y:S01]  /*1b20*/  IMAD.WIDE R42, R27, 0x2, R64 ;  /* 0x000000021b2a7825 */ /* 0x000fe200078e0240 */
[----:B------:R0:W2:Y:S01]  /*1b30*/  @!P0 LDG.E.U16 R109, [R30.64] ;  /* 0x000000061e6d8981 */ /* 0x0000a2000c1e1500 */
[----:B------:R-:W-:-:S03]  /*1b40*/  ISETP.GE.AND P0, PT, R13, UR4, PT ;  /* 0x000000040d007c0c */ /* 0x000fc6000bf06270 */
[----:B------:R1:W3:Y:S01]  /*1b50*/  @!P1 LDG.E.U16 R101, [R28.64] ;  /* 0x000000061c659981 */ /* 0x0002e2000c1e1500 */
[----:B------:R-:W-:-:S03]  /*1b60*/  ISETP.GE.AND P1, PT, R14, UR4, PT ;  /* 0x000000040e007c0c */ /* 0x000fc6000bf26270 */
[----:B------:R4:W5:Y:S01]  /*1b70*/  @!P2 LDG.E.U16 R107, [R36.64] ;  /* 0x00000006246ba981 */ /* 0x000962000c1e1500 */
[----:B------:R-:W-:-:S03]  /*1b80*/  ISETP.GE.AND P2, PT, R15, UR4, PT ;  /* 0x000000040f007c0c */ /* 0x000fc6000bf46270 */
[----:B------:R0:W3:Y:S01]  /*1b90*/  @!P3 LDG.E.U16 R99, [R42.64] ;  /* 0x000000062a63b981 */ /* 0x0000e2000c1e1500 */
[----:B------:R-:W-:Y:S01]  /*1ba0*/  ISETP.GE.AND P3, PT, R16, UR4, PT ;  /* 0x0000000410007c0c */ /* 0x000fe2000bf66270 */
[----:B------:R-:W-:Y:S01]  /*1bb0*/  IMAD.WIDE R38, R26, 0x2, R64 ;  /* 0x000000021a267825 */ /* 0x000fe200078e0240 */
[----:B------:R-:W-:Y:S02]  /*1bc0*/  PRMT R105, RZ, 0x7610, R105 ;  /* 0x00007610ff697816 */ /* 0x000fe40000000069 */
[----:B------:R-:W-:Y:S01]  /*1bd0*/  PRMT R97, RZ, 0x7610, R97 ;  /* 0x00007610ff617816 */ /* 0x000fe20000000061 */
[----:B------:R-:W-:Y:S01]  /*1be0*/  IMAD.WIDE R40, R25, 0x2, R64 ;  /* 0x0000000219287825 */ /* 0x000fe200078e0240 */
[----:B------:R-:W-:Y:S02]  /*1bf0*/  PRMT R103, RZ, 0x7610, R103 ;  /* 0x00007610ff677816 */ /* 0x000fe40000000067 */
[----:B------:R-:W-:Y:S01]  /*1c00*/  PRMT R95, RZ, 0x7610, R95 ;  /* 0x00007610ff5f7816 */ /* 0x000fe2000000005f */
[----:B0-----:R-:W-:Y:S01]  /*1c10*/  IMAD.WIDE R30, R24, 0x2, R64 ;  /* 0x00000002181e7825 */ /* 0x001fe200078e0240 */
[----:B------:R0:W3:Y:S01]  /*1c20*/  @!P0 LDG.E.U16 R105, [R38.64] ;  /* 0x0000000626698981 */ /* 0x0000e2000c1e1500 */
[----:B------:R-:W-:-:S02]  /*1c30*/  ISETP.GE.AND P4, PT, R17, UR4, PT ;  /* 0x0000000411007c0c */ /* 0x000fc4000bf86270 */
[----:B-1----:R-:W-:Y:S01]  /*1c40*/  IMAD.WIDE R28, R23, 0x2, R64 ;  /* 0x00000002171c7825 */ /* 0x002fe200078e0240 */
[----:B------:R1:W3:Y:S04]  /*1c50*/  @!P1 LDG.E.U16 R97, [R40.64] ;  /* 0x0000000628619981 */ /* 0x0002e8000c1e1500 */
[----:B------:R0:W3:Y:S04]  /*1c60*/  @!P2 LDG.E.U16 R103, [R30.64] ;  /* 0x000000061e67a981 */ /* 0x0000e8000c1e1500 */
[----:B------:R0:W3:Y:S04]  /*1c70*/  @!P3 LDG.E.U16 R95, [R28.64] ;  /* 0x000000061c5fb981 */ /* 0x0000e8000c1e1500 */
[----:B------:R-:W-:Y:S01]  /*1c80*/  BAR.SYNC.DEFER_BLOCKING 0x0 ;  /* 0x0000000000007b1d */ /* 0x000fe20000010000 */
[----:B------:R-:W-:Y:S01]  /*1c90*/  PRMT R93, RZ, 0x7610, R93 ;  /* 0x00007610ff5d7816 */ /* 0x000fe2000000005d */
[----:B----4-:R-:W-:Y:S01]  /*1ca0*/  IMAD.WIDE R36, R21, 0x2, R68 ;  /* 0x0000000215247825 */ /* 0x010fe200078e0244 */
[----:B------:R-:W-:-:S02]  /*1cb0*/  PRMT R43, RZ, 0x7610, R43 ;  /* 0x00007610ff2b7816 */ /* 0x000fc4000000002b */
[----:B------:R-:W-:Y:S01]  /*1cc0*/  PRMT R45, RZ, 0x7610, R45 ;  /* 0x00007610ff2d7816 */ /* 0x000fe2000000002d */
[C---:B0-----:R-:W-:Y:S01]  /*1cd0*/  IMAD.WIDE R38, R21.reuse, 0x2, R58 ;  /* 0x0000000215267825 */ /* 0x041fe200078e023a */
[----:B------:R-:W-:Y:S02]  /*1ce0*/  PRMT R44, RZ, 0x7610, R44 ;  /* 0x00007610ff2c7816 */ /* 0x000fe4000000002c */
[----:B------:R-:W-:Y:S01]  /*1cf0*/  PRMT R47, RZ, 0x7610, R47 ;  /* 0x00007610ff2f7816 */ /* 0x000fe2000000002f */
[----:B------:R-:W-:Y:S01]  /*1d00*/  IMAD.WIDE R28, R21, 0x2, R70 ;  /* 0x00000002151c7825 */ /* 0x000fe200078e0246 */
[----:B------:R-:W-:-:S03]  /*1d10*/  PRMT R94, RZ, 0x7610, R94 ;  /* 0x00007610ff5e7816 */ /* 0x000fc6000000005e */
[----:B------:R-:W-:-:S04]  /*1d20*/  IMAD.WIDE R30, R21, 0x2, R62 ;  /* 0x00000002151e7825 */ /* 0x000fc800078e023e */
[C---:B-1----:R-:W-:Y:S01]  /*1d30*/  IMAD.WIDE R40, R21.reuse, 0x2, R60 ;  /* 0x0000000215287825 */ /* 0x042fe200078e023c */
[----:B------:R-:W-:Y:S01]  /*1d40*/  PRMT R115, RZ, 0x7610, R115 ;  /* 0x00007610ff737816 */ /* 0x000fe20000000073 */
[----:B------:R0:W4:Y:S01]  /*1d50*/  @!P4 LDG.E.U16 R93, [R36.64] ;  /* 0x00000006245dc981 */ /* 0x000122000c1e1500 */
[----:B------:R-:W-:Y:S02]  /*1d60*/  PRMT R117, RZ, 0x7610, R117 ;  /* 0x00007610ff757816 */ /* 0x000fe40000000075 */
[----:B------:R-:W-:Y:S01]  /*1d70*/  PRMT R113, RZ, 0x7610, R113 ;  /* 0x00007610ff717816 */ /* 0x000fe20000000071 */
[----:B------:R1:W4:Y:S01]  /*1d80*/  @!P4 LDG.E.U16 R43, [R38.64] ;  /* 0x00000006262bc981 */ /* 0x000322000c1e1500 */
[----:B------:R-:W-:Y:S02]  /*1d90*/  PRMT R96, RZ, 0x7610, R96 ;  /* 0x00007610ff607816 */ /* 0x000fe40000000060 */
[----:B------:R-:W-:Y:S01]  /*1da0*/  PRMT R111, RZ, 0x7610, R111 ;  /* 0x00007610ff6f7816 */ /* 0x000fe2000000006f */
[----:B------:R1:W4:Y:S01]  /*1db0*/  @!P4 LDG.E.U16 R45, [R28.64] ;  /* 0x000000061c2dc981 */ /* 0x000322000c1e1500 */
[----:B0-----:R-:W-:-:S03]  /*1dc0*/  IMAD.WIDE R36, R21, 0x2, R66 ;  /* 0x0000000215247825 */ /* 0x001fc600078e0242 */
[----:B------:R0:W4:Y:S01]  /*1dd0*/  @!P4 LDG.E.U16 R44, [R30.64] ;  /* 0x000000061e2cc981 */ /* 0x000122000c1e1500 */
[----:B-1----:R-:W-:-:S03]  /*1de0*/  IMAD.WIDE R38, R21, 0x2, R84 ;  /* 0x0000000215267825 */ /* 0x002fc600078e0254 */
[----:B------:R1:W4:Y:S01]  /*1df0*/  @!P4 LDG.E.U16 R47, [R36.64] ;  /* 0x00000006242fc981 */ /* 0x000322000c1e1500 */
[----:B------:R-:W-:-:S03]  /*1e00*/  IMAD.WIDE R28, R21, 0x2, R74 ;  /* 0x00000002151c7825 */ /* 0x000fc600078e024a */
[----:B------:R1:W4:Y:S01]  /*1e10*/  @!P4 LDG.E.U16 R94, [R40.64] ;  /* 0x00000006285ec981 */ /* 0x000322000c1e1500 */
[C---:B0-----:R-:W-:Y:S01]  /*1e20*/  IMAD.WIDE R30, R21.reuse, 0x2, R72 ;  /* 0x00000002151e7825 */ /* 0x041fe200078e0248 */
[----:B------:R-:W-:Y:S02]  /*1e30*/  PRMT R98, RZ, 0x7610, R98 ;  /* 0x00007610ff627816 */ /* 0x000fe40000000062 */
[----:B------:R0:W4:Y:S01]  /*1e40*/  @!P4 LDG.E.U16 R115, [R38.64] ;  /* 0x000000062673c981 */ /* 0x000122000c1e1500 */
[C---:B-1----:R-:W-:Y:S01]  /*1e50*/  IMAD.WIDE R36, R21.reuse, 0x2, R76 ;  /* 0x0000000215247825 */ /* 0x042fe200078e024c */
[----:B------:R-:W-:Y:S02]  /*1e60*/  PRMT R119, RZ, 0x7610, R119 ;  /* 0x00007610ff777816 */ /* 0x000fe40000000077 */
[----:B------:R1:W4:Y:S01]  /*1e70*/  @!P4 LDG.E.U16 R117, [R28.64] ;  /* 0x000000061c75c981 */ /* 0x000322000c1e1500 */
[----:B------:R-:W-:Y:S01]  /*1e80*/  IMAD.WIDE R40, R21, 0x2, R82 ;  /* 0x0000000215287825 */ /* 0x000fe200078e0252 */
[----:B------:R-:W-:-:S02]  /*1e90*/  PRMT R121, RZ, 0x7610, R121 ;  /* 0x00007610ff797816 */ /* 0x000fc40000000079 */
[----:B------:R1:W4:Y:S01]  /*1ea0*/  @!P4 LDG.E.U16 R113, [R30.64] ;  /* 0x000000061e71c981 */ /* 0x000322000c1e1500 */
[----:B------:R-:W-:Y:S01]  /*1eb0*/  PRMT R123, RZ, 0x7610, R123 ;  /* 0x00007610ff7b7816 */ /* 0x000fe2000000007b */
[C---:B0-----:R-:W-:Y:S01]  /*1ec0*/  IMAD.WIDE R38, R21.reuse, 0x2, R86 ;  /* 0x0000000215267825 */ /* 0x041fe200078e0256 */
[----:B------:R-:W-:Y:S01]  /*1ed0*/  PRMT R125, RZ, 0x7610, R125 ;  /* 0x00007610ff7d7816 */ /* 0x000fe2000000007d */
[----:B------:R0:W4:Y:S02]  /*1ee0*/  @!P4 LDG.E.U16 R96, [R36.64] ;  /* 0x000000062460c981 */ /* 0x000124000c1e1500 */
[C---:B-1----:R-:W-:Y:S02]  /*1ef0*/  IMAD.WIDE R28, R21.reuse, 0x2, R80 ;  /* 0x00000002151c7825 */ /* 0x042fe400078e0250 */
[----:B------:R1:W4:Y:S02]  /*1f00*/  @!P4 LDG.E.U16 R111, [R40.64] ;  /* 0x00000006286fc981 */ /* 0x000324000c1e1500 */
[----:B------:R-:W-:-:S02]  /*1f10*/  IMAD.WIDE R30, R21, 0x2, R78 ;  /* 0x00000002151e7825 */ /* 0x000fc400078e024e */
[----:B------:R-:W4:Y:S02]  /*1f20*/  @!P4 LDG.E.U16 R98, [R38.64] ;  /* 0x000000062662c981 */ /* 0x000f24000c1e1500 */
[C---:B0-----:R-:W-:Y:S02]  /*1f30*/  IMAD.WIDE R36, R21.reuse, 0x2, R88 ;  /* 0x0000000215247825 */ /* 0x041fe400078e0258 */
[----:B------:R-:W4:Y:S02]  /*1f40*/  @!P4 LDG.E.U16 R119, [R28.64] ;  /* 0x000000061c77c981 */ /* 0x000f24000c1e1500 */
[----:B-1----:R-:W-:Y:S02]  /*1f50*/  IMAD.WIDE R40, R21, 0x2, R90 ;  /* 0x0000000215287825 */ /* 0x002fe400078e025a */
[----:B------:R-:W4:Y:S04]  /*1f60*/  @!P4 LDG.E.U16 R121, [R30.64] ;  /* 0x000000061e79c981 */ /* 0x000f28000c1e1500 */
[----:B------:R-:W4:Y:S04]  /*1f70*/  @!P4 LDG.E.U16 R123, [R36.64] ;  /* 0x00000006247bc981 */ /* 0x000f28000c1e1500 */
[----:B------:R-:W4:Y:S01]  /*1f80*/  @!P4 LDG.E.U16 R125, [R40.64] ;  /* 0x00000006287dc981 */ /* 0x000f22000c1e1500 */
[----:B------:R-:W-:-:S04]  /*1f90*/  IADD3 R92, R92, -0x1, RZ ;  /* 0xffffffff5c5c7810 */ /* 0x000fc80007ffe0ff */
[----:B------:R-:W-:Y:S01]  /*1fa0*/  ISETP.NE.U32.AND P0, PT, R92, RZ, PT ;  /* 0x000000ff5c00720c */ /* 0x000fe20003f05070 */
[----:B------:R-:W-:Y:S01]  /*1fb0*/  UIADD3 UR4, UR4, -0x20, URZ ;  /* 0xffffffe004047890 */ /* 0x000fe2000fffe03f */
[----:B------:R-:W-:-:S04]  /*1fc0*/  IMAD.WIDE R90, R19, 0x2, R90 ;  /* 0x00000002135a7825 */ /* 0x000fc800078e025a */
        /* <DEDUP_REMOVED lines=15> */
[----:B------:R-:W-:Y:S01]  /*20c0*/  IMAD.WIDE R64, R20, 0x2, R64 ;  /* 0x0000000214407825 */ /* 0x000fe200078e0240 */
[----:B--2---:R-:W-:Y:S04]  /*20d0*/  STS.U16 [R22+0x800], R109 ;  /* 0x0008006d16007388 */ /* 0x004fe80000000400 */
[----:B-----5:R-:W-:Y:S04]  /*20e0*/  STS.U16 [R22+0x900], R107 ;  /* 0x0009006b16007388 */ /* 0x020fe80000000400 */
[----:B---3--:R-:W-:Y:S04]  /*20f0*/  STS.U16 [R22+0xa00], R105 ;  /* 0x000a006916007388 */ /* 0x008fe80000000400 */
[----:B------:R-:W-:Y:S04]  /*2100*/  STS.U16 [R22+0xb00], R103 ;  /* 0x000b006716007388 */ /* 0x000fe80000000400 */
[----:B------:R-:W-:Y:S04]  /*2110*/  STS.U16 [R54+0x880], R101 ;  /* 0x0008806536007388 */ /* 0x000fe80000000400 */
[----:B------:R-:W-:Y:S04]  /*2120*/  STS.U16 [R54+0x980], R99 ;  /* 0x0009806336007388 */ /* 0x000fe80000000400 */
[----:B------:R-:W-:Y:S04]  /*2130*/  STS.U16 [R54+0xa80], R97 ;  /* 0x000a806136007388 */ /* 0x000fe80000000400 */
[----:B------:R-:W-:Y:S04]  /*2140*/  STS.U16 [R54+0xb80], R95 ;  /* 0x000b805f36007388 */ /* 0x000fe80000000400 */
[----:B----4-:R-:W-:Y:S04]  /*2150*/  STS.U16 [R22], R93 ;  /* 0x0000005d16007388 */ /* 0x010fe80000000400 */
[----:B------:R-:W-:Y:S04]  /*2160*/  STS.U16 [R22+0x200], R47 ;  /* 0x0002002f16007388 */ /* 0x000fe80000000400 */
        /* <DEDUP_REMOVED lines=14> */
[----:B------:R-:W-:Y:S06]  /*2250*/  BAR.SYNC.DEFER_BLOCKING 0x0 ;  /* 0x0000000000007b1d */ /* 0x000fec0000010000 */
[----:B------:R-:W-:Y:S04]  /*2260*/  LDSM.16.MT88.4 R40, [R8+0x800] ;  /* 0x000800000828783b */ /* 0x000fe80000004200 */
[----:B------:R-:W0:Y:S04]  /*2270*/  LDSM.16.M88.4 R28, [R57] ;  /* 0x00000000391c783b */ /* 0x000e280000000200 */
[----:B------:R-:W1:Y:S04]  /*2280*/  LDSM.16.M88.4 R44, [R57+0x400] ;  /* 0x00040000392c783b */ /* 0x000e680000000200 */
[----:B------:R-:W2:Y:S01]  /*2290*/  LDSM.16.MT88.4 R36, [R8+0xa00] ;  /* 0x000a00000824783b */ /* 0x000ea20000004200 */
[C---:B0-----:R-:W-:Y:S08]  /*22a0*/  HMMA.16816.F32.BF16 R48, R40.reuse, R28, R48 ;  /* 0x0000001c2830723c */ /* 0x041ff00000041830 */
[----:B-1----:R-:W-:Y:S11]  /*22b0*/  HMMA.16816.F32.BF16 R32, R40, R44, R32 ;  /* 0x0000002c2820723c */ /* 0x002ff60000041820 */
[----:B------:R-:W-:Y:S05]  /*22c0*/  @!UPT UIADD3 URZ, URZ, URZ, URZ ;  /* 0x0000003f3f3ff290 */ /* 0x000fea000fffe03f */
[C---:B--2---:R-:W-:Y:S08]  /*22d0*/  HMMA.16816.F32.BF16 R48, R36.reuse, R30, R48 ;  /* 0x0000001e2430723c */ /* 0x044ff00000041830 */
[----:B------:R-:W-:Y:S01]  /*22e0*/  HMMA.16816.F32.BF16 R32, R36, R46, R32 ;  /* 0x0000002e2420723c */ /* 0x000fe20000041820 */
[----:B------:R-:W-:Y:S07]  /*22f0*/  @P0 BRA `(.L_x_1) ;  /* 0xfffff77000000947 */ /* 0x000fee000383ffff */
[----:B------:R-:W-:-:S15]  /*2300*/  NOP ;  /* 0x0000000000007918 */ /* 0x000fde0000000000 */
[----:B------:R-:W-:-:S01]  /*2310*/  NOP ;  /* 0x0000000000007918 */ /* 0x000fc20000000000 */
[----:B------:R-:W-:Y:S02]  /*2320*/  F2FP.BF16.PACK_AB R35, R35, R51 ;  /* 0x000000332323723e */ /* 0x000fe400000010ff */
[----:B------:R-:W-:-:S02]  /*2330*/  F2FP.BF16.PACK_AB R34, R34, R50 ;  /* 0x000000322222723e */ /* 0x000fc400000010ff */
[----:B------:R-:W-:Y:S02]  /*2340*/  F2FP.BF16.PACK_AB R33, R33, R49 ;  /* 0x000000312121723e */ /* 0x000fe400000010ff */
[----:B------:R-:W-:-:S07]  /*2350*/  F2FP.BF16.PACK_AB R32, R32, R48 ;  /* 0x000000302020723e */ /* 0x000fce00000010ff */
.L_x_0:
[----:B------:R-:W-:Y:S01]  /*2360*/  BAR.SYNC.DEFER_BLOCKING 0x0 ;  /* 0x0000000000007b1d */ /* 0x000fe20000010000 */
[----:B------:R-:W-:Y:S02]  /*2370*/  SHF.R.S32.HI R8, RZ, 0x3, R0 ;  /* 0x00000003ff087819 */ /* 0x000fe40000011400 */
[----:B------:R-:W-:Y:S02]  /*2380*/  LOP3.LUT R6, R6, 0x40, RZ, 0xc0, !PT ;  /* 0x0000004006067812 */ /* 0x000fe400078ec0ff */
[----:B------:R-:W-:Y:S02]  /*2390*/  SGXT R8, R8, 0x1 ;  /* 0x000000010808781a */ /* 0x000fe40000000200 */
[----:B------:R-:W-:Y:S01]  /*23a0*/  LOP3.LUT R5, R5, 0x3c, RZ, 0xc0, !PT ;  /* 0x0000003c05057812 */ /* 0x000fe200078ec0ff */
[C---:B------:R-:W-:Y:S01]  /*23b0*/  IMAD R6, R3.reuse, 0x4, R6 ;  /* 0x0000000403067824 */ /* 0x040fe200078e0206 */
[----:B------:R-:W-:Y:S01]  /*23c0*/  LOP3.LUT R8, R8, 0x140, RZ, 0xc0, !PT ;  /* 0x0000014008087812 */ /* 0x000fe200078ec0ff */
[----:B------:R-:W-:Y:S01]  /*23d0*/  IMAD.SHL.U32 R3, R3, 0x2, RZ ;  /* 0x0000000203037824 */ /* 0x000fe200078e00ff */
[----:B------:R-:W-:-:S02]  /*23e0*/  SHF.R.S32.HI R0, RZ, 0x4, R0 ;  /* 0x00000004ff007819 */ /* 0x000fc40000011400 */
[----:B------:R-:W-:Y:S01]  /*23f0*/  LOP3.LUT R8, R8, 0x38, R7, 0xf8, !PT ;  /* 0x0000003808087812 */ /* 0x000fe200078ef807 */
[----:B------:R-:W-:Y:S01]  /*2400*/  IMAD.IADD R7, R5, 0x1, R6 ;  /* 0x0000000105077824 */ /* 0x000fe200078e0206 */
[----:B------:R-:W-:Y:S01]  /*2410*/  SGXT R0, R0, 0x1 ;  /* 0x000000010000781a */ /* 0x000fe20000000200 */
[----:B------:R-:W-:Y:S01]  /*2420*/  IMAD R5, R2, c[0x0][0x194], RZ ;  /* 0x0000650002057a24 */ /* 0x000fe200078e02ff */
[----:B------:R-:W-:Y:S02]  /*2430*/  LOP3.LUT R3, R8, R3, RZ, 0x3c, !PT ;  /* 0x0000000308037212 */ /* 0x000fe400078e3cff */
[C---:B------:R-:W-:Y:S02]  /*2440*/  LOP3.LUT R6, R7.reuse, 0x4, RZ, 0x3c, !PT ;  /* 0x0000000407067812 */ /* 0x040fe400078e3cff */
[C---:B------:R-:W-:Y:S02]  /*2450*/  LOP3.LUT R11, R7.reuse, 0x40, RZ, 0x3c, !PT ;  /* 0x00000040070b7812 */ /* 0x040fe400078e3cff */
[----:B------:R-:W-:Y:S01]  /*2460*/  LOP3.LUT R8, R7, 0x44, RZ, 0x3c, !PT ;  /* 0x0000004407087812 */ /* 0x000fe200078e3cff */
[----:B------:R0:W-:Y:S01]  /*2470*/  STS [R7], R32 ;  /* 0x0000002007007388 */ /* 0x0001e20000000800 */
[----:B------:R-:W-:-:S02]  /*2480*/  LOP3.LUT R10, R3, 0x204, R0, 0xf8, !PT ;  /* 0x00000204030a7812 */ /* 0x000fc400078ef800 */
[----:B------:R-:W-:Y:S01]  /*2490*/  ISETP.GE.AND P0, PT, R2, c[0x0][0x178], PT ;  /* 0x00005e0002007a0c */ /* 0x000fe20003f06270 */
[----:B------:R-:W-:Y:S01]  /*24a0*/  STS [R6+0x200], R33 ;  /* 0x0002002106007388 */ /* 0x000fe20000000800 */
[----:B------:R-:W-:Y:S02]  /*24b0*/  LOP3.LUT R12, R10, 0x4, RZ, 0x3c, !PT ;  /* 0x000000040a0c7812 */ /* 0x000fe400078e3cff */
[C---:B------:R-:W-:Y:S01]  /*24c0*/  LOP3.LUT R3, R9.reuse, R4, RZ, 0xfc, !PT ;  /* 0x0000000409037212 */ /* 0x040fe200078efcff */
[----:B------:R-:W-:Y:S01]  /*24d0*/  STS [R11+0x100], R34 ;  /* 0x000100220b007388 */ /* 0x000fe20000000800 */
[----:B------:R-:W-:Y:S02]  /*24e0*/  LOP3.LUT R2, R9, 0x4, R4, 0xfe, !PT ;  /* 0x0000000409027812 */ /* 0x000fe400078efe04 */
[C---:B------:R-:W-:Y:S01]  /*24f0*/  ISETP.LT.AND P1, PT, R3.reuse, c[0x0][0x17c], !P0 ;  /* 0x00005f0003007a0c */ /* 0x040fe20004721270 */
[----:B------:R1:W-:Y:S01]  /*2500*/  STS [R8+0x300], R35 ;  /* 0x0003002308007388 */ /* 0x0003e20000000800 */
[----:B------:R-:W-:-:S03]  /*2510*/  IMAD R3, R3, c[0x0][0x198], RZ ;  /* 0x0000660003037a24 */ /* 0x000fc600078e02ff */
[----:B------:R-:W-:Y:S01]  /*2520*/  BAR.SYNC.DEFER_BLOCKING 0x0 ;  /* 0x0000000000007b1d */ /* 0x000fe20000010000 */
[C---:B------:R-:W-:Y:S01]  /*2530*/  LEA R17, P2, R5.reuse, c[0x0][0x170], 0x1 ;  /* 0x00005c0005117a11 */ /* 0x040fe200078408ff */
[C---:B0-----:R-:W-:Y:S01]  /*2540*/  IMAD R7, R2.reuse, c[0x0][0x198], RZ ;  /* 0x0000660002077a24 */ /* 0x041fe200078e02ff */
[----:B------:R-:W-:Y:S02]  /*2550*/  ISETP.LT.AND P4, PT, R2, c[0x0][0x17c], !P0 ;  /* 0x00005f0002007a0c */ /* 0x000fe40004781270 */
[----:B------:R-:W-:Y:S02]  /*2560*/  LEA.HI.X.SX32 R18, R5, c[0x0][0x174], 0x1, P2 ;  /* 0x00005d0005127a11 */ /* 0x000fe400010f0eff */
[-C--:B------:R-:W-:Y:S02]  /*2570*/  LEA R2, P2, R3, R17.reuse, 0x1 ;  /* 0x0000001103027211 */ /* 0x080fe400078408ff */
[----:B-1----:R-:W-:Y:S02]  /*2580*/  LOP3.LUT R8, R9, 0xc, R4, 0xfe, !PT ;  /* 0x0000000c09087812 */ /* 0x002fe400078efe04 */
[----:B------:R-:W-:-:S02]  /*2590*/  LEA R6, P3, R7, R17, 0x1 ;  /* 0x0000001107067211 */ /* 0x000fc400078608ff */
[--C-:B------:R-:W-:Y:S02]  /*25a0*/  LOP3.LUT R5, R9, 0x10, R4.reuse, 0xfe, !PT ;  /* 0x0000001009057812 */ /* 0x100fe400078efe04 */
[-C--:B------:R-:W-:Y:S02]  /*25b0*/  LEA.HI.X.SX32 R3, R3, R18.reuse, 0x1, P2 ;  /* 0x0000001203037211 */ /* 0x080fe400010f0eff */
[C-C-:B------:R-:W-:Y:S02]  /*25c0*/  LOP3.LUT R13, R9.reuse, 0x18, R4.reuse, 0xfe, !PT ;  /* 0x00000018090d7812 */ /* 0x140fe400078efe04 */
[C-C-:B------:R-:W-:Y:S02]  /*25d0*/  LOP3.LUT R0, R9.reuse, 0x1c, R4.reuse, 0xfe, !PT ;  /* 0x0000001c09007812 */ /* 0x140fe400078efe04 */
[--C-:B------:R-:W-:Y:S01]  /*25e0*/  LOP3.LUT R11, R9, 0x14, R4.reuse, 0xfe, !PT ;  /* 0x00000014090b7812 */ /* 0x100fe200078efe04 */
[----:B------:R-:W-:Y:S01]  /*25f0*/  IMAD R15, R13, c[0x0][0x198], RZ ;  /* 0x000066000d0f7a24 */ /* 0x000fe200078e02ff */
[----:B------:R-:W-:Y:S01]  /*2600*/  LEA.HI.X.SX32 R7, R7, R18, 0x1, P3 ;  /* 0x0000001207077211 */ /* 0x000fe200018f0eff */
[----:B------:R-:W0:Y:S01]  /*2610*/  LDS R19, [R10] ;  /* 0x000000000a137984 */ /* 0x000e220000000800 */
[----:B------:R-:W-:Y:S01]  /*2620*/  LOP3.LUT R4, R9, 0x8, R4, 0xfe, !PT ;  /* 0x0000000809047812 */ /* 0x000fe200078efe04 */
[----:B------:R-:W-:Y:S01]  /*2630*/  IMAD R14, R11, c[0x0][0x198], RZ ;  /* 0x000066000b0e7a24 */ /* 0x000fe200078e02ff */
[----:B------:R-:W-:Y:S01]  /*2640*/  ISETP.LT.AND P3, PT, R5, c[0x0][0x17c], !P0 ;  /* 0x00005f0005007a0c */ /* 0x000fe20004761270 */
[----:B------:R-:W1:Y:S01]  /*2650*/  LDS R23, [R12] ;  /* 0x000000000c177984 */ /* 0x000e620000000800 */
[C---:B------:R-:W-:Y:S01]  /*2660*/  ISETP.LT.AND P5, PT, R4.reuse, c[0x0][0x17c], !P0 ;  /* 0x00005f0004007a0c */ /* 0x040fe200047a1270 */
[----:B------:R-:W-:-:S02]  /*2670*/  IMAD R9, R4, c[0x0][0x198], RZ ;  /* 0x0000660004097a24 */ /* 0x000fc400078e02ff */
[----:B------:R2:W3:Y:S01]  /*2680*/  LDS R21, [R10+0x80] ;  /* 0x000080000a157984 */ /* 0x0004e20000000800 */
[----:B------:R-:W-:Y:S02]  /*2690*/  IMAD R16, R0, c[0x0][0x198], RZ ;  /* 0x0000660000107a24 */ /* 0x000fe400078e02ff */
[----:B------:R-:W-:Y:S01]  /*26a0*/  LEA R4, P6, R9, R17, 0x1 ;  /* 0x0000001109047211 */ /* 0x000fe200078c08ff */
[----:B------:R4:W5:Y:S01]  /*26b0*/  LDS R25, [R12+0x80] ;  /* 0x000080000c197984 */ /* 0x0009620000000800 */
[C---:B--2---:R-:W-:Y:S02]  /*26c0*/  IMAD R10, R8.reuse, c[0x0][0x198], RZ ;  /* 0x00006600080a7a24 */ /* 0x044fe400078e02ff */
[----:B----4-:R-:W-:Y:S01]  /*26d0*/  IMAD R12, R5, c[0x0][0x198], RZ ;  /* 0x00006600050c7a24 */ /* 0x010fe200078e02ff */
[----:B------:R-:W-:Y:S01]  /*26e0*/  LEA.HI.X.SX32 R5, R9, R18, 0x1, P6 ;  /* 0x0000001209057211 */ /* 0x000fe200030f0eff */
[----:B0-----:R0:W-:Y:S04]  /*26f0*/  @P1 STG.E.U16 [R2.64], R19 ;  /* 0x0000001302001986 */ /* 0x0011e8000c101506 */
[----:B-1----:R1:W-:Y:S01]  /*2700*/  @P4 STG.E.U16 [R6.64], R23 ;  /* 0x0000001706004986 */ /* 0x0023e2000c101506 */
[----:B------:R-:W-:-:S02]  /*2710*/  ISETP.LT.AND P4, PT, R8, c[0x0][0x17c], !P0 ;  /* 0x00005f0008007a0c */ /* 0x000fc40004781270 */
[CC--:B------:R-:W-:Y:S01]  /*2720*/  LEA R8, P6, R14.reuse, R17.reuse, 0x1 ;  /* 0x000000110e087211 */ /* 0x0c0fe200078c08ff */
[----:B---3--:R2:W-:Y:S03]  /*2730*/  @P5 STG.E.U16 [R4.64], R21 ;  /* 0x0000001504005986 */ /* 0x0085e6000c101506 */
[----:B------:R-:W-:Y:S02]  /*2740*/  LEA.HI.X.SX32 R9, R14, R18, 0x1, P6 ;  /* 0x000000120e097211 */ /* 0x000fe400030f0eff */
[-C--:B0-----:R-:W-:Y:S02]  /*2750*/  LEA R2, P1, R10, R17.reuse, 0x1 ;  /* 0x000000110a027211 */ /* 0x081fe400078208ff */
[----:B------:R-:W-:Y:S02]  /*2760*/  PRMT R19, R19, 0x7632, R19 ;  /* 0x0000763213137816 */ /* 0x000fe40000000013 */
[----:B-1----:R-:W-:-:S02]  /*2770*/  LEA R6, P2, R12, R17, 0x1 ;  /* 0x000000110c067211 */ /* 0x002fc400078408ff */
[-C--:B------:R-:W-:Y:S02]  /*2780*/  LEA.HI.X.SX32 R3, R10, R18.reuse, 0x1, P1 ;  /* 0x000000120a037211 */ /* 0x080fe400008f0eff */
[----:B------:R-:W-:Y:S02]  /*2790*/  LEA R10, P1, R15, R17, 0x1 ;  /* 0x000000110f0a7211 */ /* 0x000fe400078208ff */
[-C--:B------:R-:W-:Y:S01]  /*27a0*/  LEA.HI.X.SX32 R7, R12, R18.reuse, 0x1, P2 ;  /* 0x000000120c077211 */ /* 0x080fe200010f0eff */
[----:B-----5:R0:W-:Y:S01]  /*27b0*/  @P4 STG.E.U16 [R2.64], R25 ;  /* 0x0000001902004986 */ /* 0x0201e2000c101506 */
[----:B------:R-:W-:Y:S02]  /*27c0*/  ISETP.LT.AND P2, PT, R11, c[0x0][0x17c], !P0 ;  /* 0x00005f000b007a0c */ /* 0x000fe40004741270 */
[----:B------:R-:W-:Y:S01]  /*27d0*/  LEA.HI.X.SX32 R11, R15, R18, 0x1, P1 ;  /* 0x000000120f0b7211 */ /* 0x000fe200008f0eff */
[----:B------:R0:W-:Y:S01]  /*27e0*/  @P3 STG.E.U16 [R6.64], R19 ;  /* 0x0000001306003986 */ /* 0x0001e2000c101506 */
[----:B------:R-:W-:-:S02]  /*27f0*/  ISETP.LT.AND P1, PT, R13, c[0x0][0x17c], !P0 ;  /* 0x00005f000d007a0c */ /* 0x000fc40004721270 */
[----:B------:R-:W-:Y:S02]  /*2800*/  ISETP.LT.AND P0, PT, R0, c[0x0][0x17c], !P0 ;  /* 0x00005f0000007a0c */ /* 0x000fe40004701270 */
[----:B------:R-:W-:Y:S02]  /*2810*/  PRMT R23, R23, 0x7632, R23 ;  /* 0x0000763217177816 */ /* 0x000fe40000000017 */
[----:B--2---:R-:W-:Y:S02]  /*2820*/  PRMT R5, R21, 0x7632, R5 ;  /* 0x0000763215057816 */ /* 0x004fe40000000005 */
[C---:B------:R-:W-:Y:S01]  /*2830*/  LEA R12, P6, R16.reuse, R17, 0x1 ;  /* 0x00000011100c7211 */ /* 0x040fe200078c08ff */
[----:B------:R0:W-:Y:S03]  /*2840*/  @P2 STG.E.U16 [R8.64], R23 ;  /* 0x0000001708002986 */ /* 0x0001e6000c101506 */
[----:B------:R-:W-:Y:S01]  /*2850*/  LEA.HI.X.SX32 R13, R16, R18, 0x1, P6 ;  /* 0x00000012100d7211 */ /* 0x000fe200030f0eff */
[----:B------:R0:W-:Y:S02]  /*2860*/  @P1 STG.E.U16 [R10.64], R5 ;  /* 0x000000050a001986 */ /* 0x0001e4000c101506 */
[----:B------:R-:W-:Y:S06]  /*2870*/  @!P0 EXIT ;  /* 0x000000000000894d */ /* 0x000fec0003800000 */
[----:B0-----:R-:W-:-:S05]  /*2880*/  PRMT R6, R25, 0x7632, R6 ;  /* 0x0000763219067816 */ /* 0x001fca0000000006 */
[----:B------:R-:W-:Y:S01]  /*2890*/  STG.E.U16 [R12.64], R6 ;  /* 0x000000060c007986 */ /* 0x000fe2000c101506 */
[----:B------:R-:W-:Y:S05]  /*28a0*/  EXIT ;  /* 0x000000000000794d */ /* 0x000fea0003800000 */
.L_x_2:
[----:B------:R-:W-:-:S00]  /*28b0*/  BRA `(.L_x_2) ;  /* 0xfffffff000007947 */ /* 0x000fc0000383ffff */
[----:B------:R-:W-:-:S00]  /*28c0*/  NOP ;  /* 0x0000000000007918 */ /* 0x000fc00000000000 */
        /* <DEDUP_REMOVED lines=11> */
.L_x_3:


//--------------------- .nv.shared.matmul_kernel  --------------------------
	.section	.nv.shared.matmul_kernel,"aw",@nobits
	.sectionflags	@""
	.align	16
